//
// Generated by NVIDIA NVVM Compiler
//
// Compiler Build ID: CL-36424714
// Cuda compilation tools, release 13.0, V13.0.88
// Based on NVVM 20.0.0
//

.version 9.0
.target sm_100
.address_size 64

	// .globl	_Z14find_kmers_GPUPmS_S_mm

.visible .entry _Z14find_kmers_GPUPmS_S_mm(
	.param .u64 .ptr .align 1 _Z14find_kmers_GPUPmS_S_mm_param_0,
	.param .u64 .ptr .align 1 _Z14find_kmers_GPUPmS_S_mm_param_1,
	.param .u64 .ptr .align 1 _Z14find_kmers_GPUPmS_S_mm_param_2,
	.param .u64 _Z14find_kmers_GPUPmS_S_mm_param_3,
	.param .u64 _Z14find_kmers_GPUPmS_S_mm_param_4
)
{
	.reg .pred 	%p<18>;
	.reg .b32 	%r<11>;
	.reg .b64 	%rd<151>;

	ld.param.u64 	%rd44, [_Z14find_kmers_GPUPmS_S_mm_param_0];
	ld.param.u64 	%rd47, [_Z14find_kmers_GPUPmS_S_mm_param_1];
	ld.param.u64 	%rd48, [_Z14find_kmers_GPUPmS_S_mm_param_2];
	ld.param.u64 	%rd45, [_Z14find_kmers_GPUPmS_S_mm_param_3];
	ld.param.u64 	%rd46, [_Z14find_kmers_GPUPmS_S_mm_param_4];
	cvta.to.global.u64 	%rd1, %rd48;
	cvta.to.global.u64 	%rd2, %rd47;
	mov.u32 	%r1, %ctaid.x;
	mov.u32 	%r2, %ntid.x;
	mov.u32 	%r3, %tid.x;
	mad.lo.s32 	%r4, %r1, %r2, %r3;
	cvt.u64.u32 	%rd3, %r4;
	mul.lo.s64 	%rd4, %rd46, %rd3;
	setp.ge.u64 	%p1, %rd4, %rd45;
	shl.b64 	%rd49, %rd4, 3;
	add.s64 	%rd5, %rd2, %rd49;
	@%p1 bra 	$L__BB0_15;
	cvta.to.global.u64 	%rd6, %rd44;
	add.s64 	%rd7, %rd6, %rd49;
	ld.global.u64 	%rd8, [%rd7];
	ld.global.u64 	%rd142, [%rd5];
	setp.ge.u64 	%p2, %rd8, %rd142;
	@%p2 bra 	$L__BB0_3;
	st.global.u64 	[%rd5], %rd8;
	mov.u64 	%rd142, %rd8;
$L__BB0_3:
	setp.lt.u64 	%p3, %rd46, 2;
	@%p3 bra 	$L__BB0_15;
	add.s64 	%rd11, %rd46, -1;
	add.s64 	%rd52, %rd46, -2;
	and.b64  	%rd12, %rd11, 7;
	setp.lt.u64 	%p4, %rd52, 7;
	mov.b64 	%rd143, 1;
	@%p4 bra 	$L__BB0_7;
	add.s64 	%rd55, %rd49, 32;
	add.s64 	%rd139, %rd6, %rd55;
	add.s64 	%rd138, %rd2, %rd55;
	mov.b64 	%rd143, 1;
$L__BB0_6:
	.pragma "nounroll";
	ld.global.u64 	%rd56, [%rd139+-24];
	ld.global.u64 	%rd57, [%rd138+-24];
	min.u64 	%rd58, %rd56, %rd57;
	add.s64 	%rd59, %rd142, %rd58;
	st.global.u64 	[%rd5], %rd59;
	ld.global.u64 	%rd60, [%rd139+-16];
	ld.global.u64 	%rd61, [%rd138+-16];
	min.u64 	%rd62, %rd60, %rd61;
	add.s64 	%rd63, %rd59, %rd62;
	st.global.u64 	[%rd5], %rd63;
	ld.global.u64 	%rd64, [%rd139+-8];
	ld.global.u64 	%rd65, [%rd138+-8];
	min.u64 	%rd66, %rd64, %rd65;
	add.s64 	%rd67, %rd63, %rd66;
	st.global.u64 	[%rd5], %rd67;
	ld.global.u64 	%rd68, [%rd139];
	ld.global.u64 	%rd69, [%rd138];
	min.u64 	%rd70, %rd68, %rd69;
	add.s64 	%rd71, %rd67, %rd70;
	st.global.u64 	[%rd5], %rd71;
	ld.global.u64 	%rd72, [%rd139+8];
	ld.global.u64 	%rd73, [%rd138+8];
	min.u64 	%rd74, %rd72, %rd73;
	add.s64 	%rd75, %rd71, %rd74;
	st.global.u64 	[%rd5], %rd75;
	ld.global.u64 	%rd76, [%rd139+16];
	ld.global.u64 	%rd77, [%rd138+16];
	min.u64 	%rd78, %rd76, %rd77;
	add.s64 	%rd79, %rd75, %rd78;
	st.global.u64 	[%rd5], %rd79;
	ld.global.u64 	%rd80, [%rd139+24];
	ld.global.u64 	%rd81, [%rd138+24];
	min.u64 	%rd82, %rd80, %rd81;
	add.s64 	%rd83, %rd79, %rd82;
	st.global.u64 	[%rd5], %rd83;
	ld.global.u64 	%rd84, [%rd139+32];
	ld.global.u64 	%rd85, [%rd138+32];
	min.u64 	%rd86, %rd84, %rd85;
	add.s64 	%rd142, %rd83, %rd86;
	st.global.u64 	[%rd5], %rd142;
	add.s64 	%rd143, %rd143, 8;
	and.b64  	%rd87, %rd11, -8;
	sub.s64 	%rd88, %rd143, %rd87;
	add.s64 	%rd139, %rd139, 64;
	add.s64 	%rd138, %rd138, 64;
	setp.ne.s64 	%p5, %rd88, 1;
	@%p5 bra 	$L__BB0_6;
$L__BB0_7:
	setp.eq.s64 	%p6, %rd12, 0;
	@%p6 bra 	$L__BB0_15;
	and.b64  	%rd25, %rd11, 3;
	setp.lt.u64 	%p7, %rd12, 4;
	@%p7 bra 	$L__BB0_10;
	shl.b64 	%rd89, %rd143, 3;
	add.s64 	%rd90, %rd7, %rd89;
	ld.global.u64 	%rd91, [%rd90];
	add.s64 	%rd92, %rd5, %rd89;
	ld.global.u64 	%rd93, [%rd92];
	min.u64 	%rd94, %rd91, %rd93;
	add.s64 	%rd95, %rd142, %rd94;
	st.global.u64 	[%rd5], %rd95;
	ld.global.u64 	%rd96, [%rd90+8];
	ld.global.u64 	%rd97, [%rd92+8];
	min.u64 	%rd98, %rd96, %rd97;
	add.s64 	%rd99, %rd95, %rd98;
	st.global.u64 	[%rd5], %rd99;
	ld.global.u64 	%rd100, [%rd90+16];
	ld.global.u64 	%rd101, [%rd92+16];
	min.u64 	%rd102, %rd100, %rd101;
	add.s64 	%rd103, %rd99, %rd102;
	st.global.u64 	[%rd5], %rd103;
	ld.global.u64 	%rd104, [%rd90+24];
	ld.global.u64 	%rd105, [%rd92+24];
	min.u64 	%rd106, %rd104, %rd105;
	add.s64 	%rd142, %rd103, %rd106;
	st.global.u64 	[%rd5], %rd142;
	add.s64 	%rd143, %rd143, 4;
$L__BB0_10:
	setp.eq.s64 	%p8, %rd25, 0;
	@%p8 bra 	$L__BB0_15;
	setp.eq.s64 	%p9, %rd25, 1;
	@%p9 bra 	$L__BB0_13;
	shl.b64 	%rd107, %rd143, 3;
	add.s64 	%rd108, %rd7, %rd107;
	ld.global.u64 	%rd109, [%rd108];
	add.s64 	%rd110, %rd5, %rd107;
	ld.global.u64 	%rd111, [%rd110];
	min.u64 	%rd112, %rd109, %rd111;
	add.s64 	%rd113, %rd142, %rd112;
	st.global.u64 	[%rd5], %rd113;
	ld.global.u64 	%rd114, [%rd108+8];
	ld.global.u64 	%rd115, [%rd110+8];
	min.u64 	%rd116, %rd114, %rd115;
	add.s64 	%rd142, %rd113, %rd116;
	st.global.u64 	[%rd5], %rd142;
	add.s64 	%rd143, %rd143, 2;
$L__BB0_13:
	and.b64  	%rd117, %rd11, 1;
	setp.eq.b64 	%p10, %rd117, 1;
	not.pred 	%p11, %p10;
	@%p11 bra 	$L__BB0_15;
	shl.b64 	%rd118, %rd143, 3;
	add.s64 	%rd119, %rd7, %rd118;
	ld.global.u64 	%rd120, [%rd119];
	add.s64 	%rd121, %rd5, %rd118;
	ld.global.u64 	%rd122, [%rd121];
	min.u64 	%rd123, %rd120, %rd122;
	add.s64 	%rd124, %rd142, %rd123;
	st.global.u64 	[%rd5], %rd124;
$L__BB0_15:
	bar.sync 	0;
	or.b64  	%rd125, %rd45, %rd46;
	and.b64  	%rd126, %rd125, -4294967296;
	setp.ne.s64 	%p12, %rd126, 0;
	@%p12 bra 	$L__BB0_17;
	cvt.u32.u64 	%r5, %rd46;
	cvt.u32.u64 	%r6, %rd45;
	div.u32 	%r7, %r6, %r5;
	cvt.u64.u32 	%rd148, %r7;
	bra.uni 	$L__BB0_18;
$L__BB0_17:
	div.u64 	%rd148, %rd45, %rd46;
$L__BB0_18:
	setp.le.u64 	%p13, %rd148, %rd3;
	shl.b64 	%rd127, %rd3, 3;
	add.s64 	%rd37, %rd1, %rd127;
	@%p13 bra 	$L__BB0_20;
	ld.global.u64 	%rd128, [%rd5];
	st.global.u64 	[%rd37], %rd128;
$L__BB0_20:
	shl.b64 	%rd38, %rd46, 1;
	or.b64  	%rd129, %rd45, %rd38;
	and.b64  	%rd130, %rd129, -4294967296;
	setp.ne.s64 	%p14, %rd130, 0;
	@%p14 bra 	$L__BB0_22;
	cvt.u32.u64 	%r8, %rd38;
	cvt.u32.u64 	%r9, %rd45;
	div.u32 	%r10, %r9, %r8;
	cvt.u64.u32 	%rd150, %r10;
	bra.uni 	$L__BB0_23;
$L__BB0_22:
	div.u64 	%rd150, %rd45, %rd38;
$L__BB0_23:
	setp.gt.u64 	%p15, %rd38, %rd45;
	@%p15 bra 	$L__BB0_27;
$L__BB0_24:
	bar.sync 	0;
	setp.le.u64 	%p16, %rd150, %rd3;
	@%p16 bra 	$L__BB0_26;
	shl.b64 	%rd131, %rd150, 3;
	add.s64 	%rd132, %rd37, %rd131;
	ld.global.u64 	%rd133, [%rd132];
	ld.global.u64 	%rd134, [%rd37];
	add.s64 	%rd135, %rd134, %rd133;
	st.global.u64 	[%rd37], %rd135;
$L__BB0_26:
	shr.u64 	%rd43, %rd150, 1;
	setp.gt.u64 	%p17, %rd150, 1;
	mov.u64 	%rd150, %rd43;
	@%p17 bra 	$L__BB0_24;
$L__BB0_27:
	ld.global.u64 	%rd136, [%rd1];
	st.global.u64 	[%rd2], %rd136;
	ret;

}
	// .globl	_Z18creation_index_GPUPcPmmS0_mm
.visible .entry _Z18creation_index_GPUPcPmmS0_mm(
	.param .u64 .ptr .align 1 _Z18creation_index_GPUPcPmmS0_mm_param_0,
	.param .u64 .ptr .align 1 _Z18creation_index_GPUPcPmmS0_mm_param_1,
	.param .u64 _Z18creation_index_GPUPcPmmS0_mm_param_2,
	.param .u64 .ptr .align 1 _Z18creation_index_GPUPcPmmS0_mm_param_3,
	.param .u64 _Z18creation_index_GPUPcPmmS0_mm_param_4,
	.param .u64 _Z18creation_index_GPUPcPmmS0_mm_param_5
)
{
	.reg .pred 	%p<71>;
	.reg .b16 	%rs<16>;
	.reg .b32 	%r<71>;
	.reg .b64 	%rd<130>;

	ld.param.u64 	%rd35, [_Z18creation_index_GPUPcPmmS0_mm_param_0];
	ld.param.u64 	%rd38, [_Z18creation_index_GPUPcPmmS0_mm_param_2];
	ld.param.u64 	%rd36, [_Z18creation_index_GPUPcPmmS0_mm_param_3];
	ld.param.u64 	%rd37, [_Z18creation_index_GPUPcPmmS0_mm_param_5];
	mov.u32 	%r8, %ctaid.x;
	mov.u32 	%r9, %ntid.x;
	mov.u32 	%r10, %tid.x;
	mad.lo.s32 	%r11, %r8, %r9, %r10;
	cvt.s64.s32 	%rd1, %r11;
	sub.s64 	%rd39, %rd38, %rd37;
	setp.le.u64 	%p1, %rd39, %rd1;
	@%p1 bra 	$L__BB1_14;
	cvta.to.global.u64 	%rd2, %rd35;
	setp.eq.s64 	%p2, %rd37, 0;
	mov.b64 	%rd129, 0;
	@%p2 bra 	$L__BB1_13;
	and.b64  	%rd3, %rd37, 7;
	setp.lt.u64 	%p3, %rd37, 8;
	mov.b32 	%r68, 0;
	mov.b64 	%rd129, 0;
	mov.b64 	%rd118, 1;
	mov.u64 	%rd124, %rd129;
	@%p3 bra 	$L__BB1_5;
	and.b64  	%rd124, %rd37, -8;
	add.s64 	%rd46, %rd1, %rd2;
	add.s64 	%rd113, %rd46, 3;
	mov.b32 	%r68, 0;
	mov.b64 	%rd129, 0;
	mov.b64 	%rd118, 1;
	mov.u64 	%rd114, %rd124;
$L__BB1_4:
	.pragma "nounroll";
	ld.global.u8 	%rs1, [%rd113+-3];
	setp.eq.s16 	%p4, %rs1, 65;
	selp.b32 	%r14, 0, %r68, %p4;
	setp.eq.s16 	%p5, %rs1, 67;
	selp.b32 	%r15, 1, %r14, %p5;
	setp.eq.s16 	%p6, %rs1, 84;
	selp.b32 	%r16, 2, %r15, %p6;
	setp.eq.s16 	%p7, %rs1, 71;
	selp.b32 	%r17, 3, %r16, %p7;
	cvt.u64.u32 	%rd47, %r17;
	mad.lo.s64 	%rd48, %rd118, %rd47, %rd129;
	ld.global.u8 	%rs2, [%rd113+-2];
	setp.eq.s16 	%p8, %rs2, 65;
	selp.b32 	%r18, 0, %r17, %p8;
	setp.eq.s16 	%p9, %rs2, 67;
	selp.b32 	%r19, 1, %r18, %p9;
	setp.eq.s16 	%p10, %rs2, 84;
	selp.b32 	%r20, 2, %r19, %p10;
	setp.eq.s16 	%p11, %rs2, 71;
	selp.b32 	%r21, 3, %r20, %p11;
	cvt.u64.u32 	%rd49, %r21;
	mul.lo.s64 	%rd50, %rd118, %rd49;
	shl.b64 	%rd51, %rd50, 2;
	add.s64 	%rd52, %rd51, %rd48;
	ld.global.u8 	%rs3, [%rd113+-1];
	setp.eq.s16 	%p12, %rs3, 65;
	selp.b32 	%r22, 0, %r21, %p12;
	setp.eq.s16 	%p13, %rs3, 67;
	selp.b32 	%r23, 1, %r22, %p13;
	setp.eq.s16 	%p14, %rs3, 84;
	selp.b32 	%r24, 2, %r23, %p14;
	setp.eq.s16 	%p15, %rs3, 71;
	selp.b32 	%r25, 3, %r24, %p15;
	cvt.u64.u32 	%rd53, %r25;
	mul.lo.s64 	%rd54, %rd118, %rd53;
	shl.b64 	%rd55, %rd54, 4;
	add.s64 	%rd56, %rd55, %rd52;
	ld.global.u8 	%rs4, [%rd113];
	setp.eq.s16 	%p16, %rs4, 65;
	selp.b32 	%r26, 0, %r25, %p16;
	setp.eq.s16 	%p17, %rs4, 67;
	selp.b32 	%r27, 1, %r26, %p17;
	setp.eq.s16 	%p18, %rs4, 84;
	selp.b32 	%r28, 2, %r27, %p18;
	setp.eq.s16 	%p19, %rs4, 71;
	selp.b32 	%r29, 3, %r28, %p19;
	cvt.u64.u32 	%rd57, %r29;
	mul.lo.s64 	%rd58, %rd118, %rd57;
	shl.b64 	%rd59, %rd58, 6;
	add.s64 	%rd60, %rd59, %rd56;
	ld.global.u8 	%rs5, [%rd113+1];
	setp.eq.s16 	%p20, %rs5, 65;
	selp.b32 	%r30, 0, %r29, %p20;
	setp.eq.s16 	%p21, %rs5, 67;
	selp.b32 	%r31, 1, %r30, %p21;
	setp.eq.s16 	%p22, %rs5, 84;
	selp.b32 	%r32, 2, %r31, %p22;
	setp.eq.s16 	%p23, %rs5, 71;
	selp.b32 	%r33, 3, %r32, %p23;
	cvt.u64.u32 	%rd61, %r33;
	mul.lo.s64 	%rd62, %rd118, %rd61;
	shl.b64 	%rd63, %rd62, 8;
	add.s64 	%rd64, %rd63, %rd60;
	ld.global.u8 	%rs6, [%rd113+2];
	setp.eq.s16 	%p24, %rs6, 65;
	selp.b32 	%r34, 0, %r33, %p24;
	setp.eq.s16 	%p25, %rs6, 67;
	selp.b32 	%r35, 1, %r34, %p25;
	setp.eq.s16 	%p26, %rs6, 84;
	selp.b32 	%r36, 2, %r35, %p26;
	setp.eq.s16 	%p27, %rs6, 71;
	selp.b32 	%r37, 3, %r36, %p27;
	cvt.u64.u32 	%rd65, %r37;
	mul.lo.s64 	%rd66, %rd118, %rd65;
	shl.b64 	%rd67, %rd66, 10;
	add.s64 	%rd68, %rd67, %rd64;
	ld.global.u8 	%rs7, [%rd113+3];
	setp.eq.s16 	%p28, %rs7, 65;
	selp.b32 	%r38, 0, %r37, %p28;
	setp.eq.s16 	%p29, %rs7, 67;
	selp.b32 	%r39, 1, %r38, %p29;
	setp.eq.s16 	%p30, %rs7, 84;
	selp.b32 	%r40, 2, %r39, %p30;
	setp.eq.s16 	%p31, %rs7, 71;
	selp.b32 	%r41, 3, %r40, %p31;
	cvt.u64.u32 	%rd69, %r41;
	mul.lo.s64 	%rd70, %rd118, %rd69;
	shl.b64 	%rd71, %rd70, 12;
	add.s64 	%rd72, %rd71, %rd68;
	ld.global.u8 	%rs8, [%rd113+4];
	setp.eq.s16 	%p32, %rs8, 65;
	selp.b32 	%r42, 0, %r41, %p32;
	setp.eq.s16 	%p33, %rs8, 67;
	selp.b32 	%r43, 1, %r42, %p33;
	setp.eq.s16 	%p34, %rs8, 84;
	selp.b32 	%r44, 2, %r43, %p34;
	setp.eq.s16 	%p35, %rs8, 71;
	selp.b32 	%r68, 3, %r44, %p35;
	cvt.u64.u32 	%rd73, %r68;
	mul.lo.s64 	%rd74, %rd118, %rd73;
	shl.b64 	%rd75, %rd74, 14;
	add.s64 	%rd129, %rd75, %rd72;
	shl.b64 	%rd118, %rd118, 16;
	add.s64 	%rd114, %rd114, -8;
	add.s64 	%rd113, %rd113, 8;
	setp.ne.s64 	%p36, %rd114, 0;
	@%p36 bra 	$L__BB1_4;
$L__BB1_5:
	setp.eq.s64 	%p37, %rd3, 0;
	@%p37 bra 	$L__BB1_13;
	and.b64  	%rd18, %rd37, 3;
	setp.lt.u64 	%p38, %rd3, 4;
	@%p38 bra 	$L__BB1_8;
	add.s64 	%rd77, %rd124, %rd1;
	add.s64 	%rd78, %rd2, %rd77;
	ld.global.u8 	%rs9, [%rd78];
	setp.eq.s16 	%p39, %rs9, 65;
	selp.b32 	%r45, 0, %r68, %p39;
	setp.eq.s16 	%p40, %rs9, 67;
	selp.b32 	%r46, 1, %r45, %p40;
	setp.eq.s16 	%p41, %rs9, 84;
	selp.b32 	%r47, 2, %r46, %p41;
	setp.eq.s16 	%p42, %rs9, 71;
	selp.b32 	%r48, 3, %r47, %p42;
	cvt.u64.u32 	%rd79, %r48;
	mad.lo.s64 	%rd80, %rd118, %rd79, %rd129;
	ld.global.u8 	%rs10, [%rd78+1];
	setp.eq.s16 	%p43, %rs10, 65;
	selp.b32 	%r49, 0, %r48, %p43;
	setp.eq.s16 	%p44, %rs10, 67;
	selp.b32 	%r50, 1, %r49, %p44;
	setp.eq.s16 	%p45, %rs10, 84;
	selp.b32 	%r51, 2, %r50, %p45;
	setp.eq.s16 	%p46, %rs10, 71;
	selp.b32 	%r52, 3, %r51, %p46;
	cvt.u64.u32 	%rd81, %r52;
	mul.lo.s64 	%rd82, %rd118, %rd81;
	shl.b64 	%rd83, %rd82, 2;
	add.s64 	%rd84, %rd83, %rd80;
	ld.global.u8 	%rs11, [%rd78+2];
	setp.eq.s16 	%p47, %rs11, 65;
	selp.b32 	%r53, 0, %r52, %p47;
	setp.eq.s16 	%p48, %rs11, 67;
	selp.b32 	%r54, 1, %r53, %p48;
	setp.eq.s16 	%p49, %rs11, 84;
	selp.b32 	%r55, 2, %r54, %p49;
	setp.eq.s16 	%p50, %rs11, 71;
	selp.b32 	%r56, 3, %r55, %p50;
	cvt.u64.u32 	%rd85, %r56;
	mul.lo.s64 	%rd86, %rd118, %rd85;
	shl.b64 	%rd87, %rd86, 4;
	add.s64 	%rd88, %rd87, %rd84;
	ld.global.u8 	%rs12, [%rd78+3];
	setp.eq.s16 	%p51, %rs12, 65;
	selp.b32 	%r57, 0, %r56, %p51;
	setp.eq.s16 	%p52, %rs12, 67;
	selp.b32 	%r58, 1, %r57, %p52;
	setp.eq.s16 	%p53, %rs12, 84;
	selp.b32 	%r59, 2, %r58, %p53;
	setp.eq.s16 	%p54, %rs12, 71;
	selp.b32 	%r68, 3, %r59, %p54;
	cvt.u64.u32 	%rd89, %r68;
	mul.lo.s64 	%rd90, %rd118, %rd89;
	shl.b64 	%rd91, %rd90, 6;
	add.s64 	%rd129, %rd91, %rd88;
	add.s64 	%rd124, %rd124, 4;
	shl.b64 	%rd118, %rd118, 8;
$L__BB1_8:
	setp.eq.s64 	%p55, %rd18, 0;
	@%p55 bra 	$L__BB1_13;
	setp.eq.s64 	%p56, %rd18, 1;
	@%p56 bra 	$L__BB1_11;
	add.s64 	%rd93, %rd124, %rd1;
	add.s64 	%rd94, %rd2, %rd93;
	ld.global.u8 	%rs13, [%rd94];
	setp.eq.s16 	%p57, %rs13, 65;
	selp.b32 	%r60, 0, %r68, %p57;
	setp.eq.s16 	%p58, %rs13, 67;
	selp.b32 	%r61, 1, %r60, %p58;
	setp.eq.s16 	%p59, %rs13, 84;
	selp.b32 	%r62, 2, %r61, %p59;
	setp.eq.s16 	%p60, %rs13, 71;
	selp.b32 	%r63, 3, %r62, %p60;
	cvt.u64.u32 	%rd95, %r63;
	mad.lo.s64 	%rd96, %rd118, %rd95, %rd129;
	ld.global.u8 	%rs14, [%rd94+1];
	setp.eq.s16 	%p61, %rs14, 65;
	selp.b32 	%r64, 0, %r63, %p61;
	setp.eq.s16 	%p62, %rs14, 67;
	selp.b32 	%r65, 1, %r64, %p62;
	setp.eq.s16 	%p63, %rs14, 84;
	selp.b32 	%r66, 2, %r65, %p63;
	setp.eq.s16 	%p64, %rs14, 71;
	selp.b32 	%r68, 3, %r66, %p64;
	cvt.u64.u32 	%rd97, %r68;
	mul.lo.s64 	%rd98, %rd118, %rd97;
	shl.b64 	%rd99, %rd98, 2;
	add.s64 	%rd129, %rd99, %rd96;
	add.s64 	%rd124, %rd124, 2;
	shl.b64 	%rd118, %rd118, 4;
$L__BB1_11:
	and.b64  	%rd100, %rd37, 1;
	setp.eq.b64 	%p65, %rd100, 1;
	not.pred 	%p66, %p65;
	@%p66 bra 	$L__BB1_13;
	add.s64 	%rd101, %rd124, %rd1;
	add.s64 	%rd102, %rd2, %rd101;
	ld.global.u8 	%rs15, [%rd102];
	setp.eq.s16 	%p67, %rs15, 65;
	setp.eq.s16 	%p68, %rs15, 67;
	setp.eq.s16 	%p69, %rs15, 84;
	setp.eq.s16 	%p70, %rs15, 71;
	cvt.u64.u32 	%rd103, %r68;
	selp.b64 	%rd104, 0, %rd103, %p67;
	selp.b64 	%rd105, 1, %rd104, %p68;
	selp.b64 	%rd106, 2, %rd105, %p69;
	selp.b64 	%rd107, 3, %rd106, %p70;
	mad.lo.s64 	%rd129, %rd118, %rd107, %rd129;
$L__BB1_13:
	cvta.to.global.u64 	%rd108, %rd36;
	shl.b64 	%rd109, %rd129, 3;
	add.s64 	%rd110, %rd108, %rd109;
	ld.global.u64 	%rd111, [%rd110];
	add.s64 	%rd112, %rd111, 1;
	st.global.u64 	[%rd110], %rd112;
$L__BB1_14:
	ret;

}


// ===== COMPILED SASS (sm_100) =====

	.target	sm_100

	.elftype	@"ET_EXEC"


//--------------------- .note.nv.tkinfo           --------------------------
	.section	.note.nv.tkinfo,"",@"SHT_NOTE"
	.sectionflags	@"SHF_NOTE_NV_TKINFO"
	.tkinfo
        /*0018*/ 	.word	0x00000002
        /*0030*/ 	.string	""
        /*0030*/ 	.string	"ptxas"
        /*0030*/ 	.string	"Cuda compilation tools, release 13.0, V13.0.88"
        /*0030*/ 	.string	"Build cuda_13.0.r13.0/compiler.36424714_0"
        /*0030*/ 	.string	"-arch sm_100 -m 64 "



//--------------------- .note.nv.cuinfo           --------------------------
	.section	.note.nv.cuinfo,"",@"SHT_NOTE"
	.sectionflags	@"SHF_NOTE_NV_CUINFO"
        /*0018*/ 	.short	0x0002
        /*001a*/ 	.short	0x0064
        /*001c*/ 	.short	0x0082
	.zero		2


//--------------------- .nv.info                  --------------------------
	.section	.nv.info,"",@"SHT_CUDA_INFO"
	.align	4


	//----- nvinfo : EIATTR_REGCOUNT
	.align		4
        /*0000*/ 	.byte	0x04, 0x2f
        /*0002*/ 	.short	(.L_1 - .L_0)
	.align		4
.L_0:
        /*0004*/ 	.word	index@(_Z14find_kmers_GPUPmS_S_mm)
        /*0008*/ 	.word	0x00000016


	//----- nvinfo : EIATTR_FRAME_SIZE
	.align		4
.L_1:
        /*000c*/ 	.byte	0x04, 0x11
        /*000e*/ 	.short	(.L_3 - .L_2)
	.align		4
.L_2:
        /*0010*/ 	.word	index@($__internal_0_$__cuda_sm20_div_u64)
        /*0014*/ 	.word	0x00000000


	//----- nvinfo : EIATTR_FRAME_SIZE
	.align		4
.L_3:
        /*0018*/ 	.byte	0x04, 0x11
        /*001a*/ 	.short	(.L_5 - .L_4)
	.align		4
.L_4:
        /*001c*/ 	.word	index@(_Z14find_kmers_GPUPmS_S_mm)
        /*0020*/ 	.word	0x00000000


	//----- nvinfo : EIATTR_REGCOUNT
	.align		4
.L_5:
        /*0024*/ 	.byte	0x04, 0x2f
        /*0026*/ 	.short	(.L_7 - .L_6)
	.align		4
.L_6:
        /*0028*/ 	.word	index@(_Z18creation_index_GPUPcPmmS0_mm)
        /*002c*/ 	.word	0x00000016


	//----- nvinfo : EIATTR_FRAME_SIZE
	.align		4
.L_7:
        /*0030*/ 	.byte	0x04, 0x11
        /*0032*/ 	.short	(.L_9 - .L_8)
	.align		4
.L_8:
        /*0034*/ 	.word	index@(_Z18creation_index_GPUPcPmmS0_mm)
        /*0038*/ 	.word	0x00000000


	//----- nvinfo : EIATTR_MIN_STACK_SIZE
	.align		4
.L_9:
        /*003c*/ 	.byte	0x04, 0x12
        /*003e*/ 	.short	(.L_11 - .L_10)
	.align		4
.L_10:
        /*0040*/ 	.word	index@(_Z18creation_index_GPUPcPmmS0_mm)
        /*0044*/ 	.word	0x00000000


	//----- nvinfo : EIATTR_MIN_STACK_SIZE
	.align		4
.L_11:
        /*0048*/ 	.byte	0x04, 0x12
        /*004a*/ 	.short	(.L_13 - .L_12)
	.align		4
.L_12:
        /*004c*/ 	.word	index@(_Z14find_kmers_GPUPmS_S_mm)
        /*0050*/ 	.word	0x00000000
.L_13:


//--------------------- .nv.compat                --------------------------
	.section	.nv.compat,"",@"SHT_CUDA_COMPAT_INFO"
	.align	4
        /*0000*/ 	.byte	0x02, 0x09, 0x00, 0x00, 0x02, 0x02, 0x01, 0x00, 0x02, 0x05, 0x05, 0x00, 0x03, 0x07, 0x01, 0x01
        /*0010*/ 	.byte	0x02, 0x03, 0x00, 0x00, 0x02, 0x06, 0x01, 0x00, 0x04, 0x0b, 0x08, 0x00, 0x09, 0x00, 0x00, 0x00
        /*0020*/ 	.byte	0x00, 0x00, 0x00, 0x00


//--------------------- .nv.info._Z18creation_index_GPUPcPmmS0_mm --------------------------
	.section	.nv.info._Z18creation_index_GPUPcPmmS0_mm,"",@"SHT_CUDA_INFO"
	.sectionflags	@""
	.align	4


	//----- nvinfo : EIATTR_CUDA_API_VERSION
	.align		4
        /*0000*/ 	.byte	0x04, 0x37
        /*0002*/ 	.short	(.L_15 - .L_14)
.L_14:
        /*0004*/ 	.word	0x00000082


	//----- nvinfo : EIATTR_KPARAM_INFO
	.align		4
.L_15:
        /*0008*/ 	.byte	0x04, 0x17
        /*000a*/ 	.short	(.L_17 - .L_16)
.L_16:
        /*000c*/ 	.word	0x00000000
        /*0010*/ 	.short	0x0005
        /*0012*/ 	.short	0x0028
        /*0014*/ 	.byte	0x00, 0xf0, 0x21, 0x00


	//----- nvinfo : EIATTR_KPARAM_INFO
	.align		4
.L_17:
        /*0018*/ 	.byte	0x04, 0x17
        /*001a*/ 	.short	(.L_19 - .L_18)
.L_18:
        /*001c*/ 	.word	0x00000000
        /*0020*/ 	.short	0x0004
        /*0022*/ 	.short	0x0020
        /*0024*/ 	.byte	0x00, 0xf0, 0x21, 0x00


	//----- nvinfo : EIATTR_KPARAM_INFO
	.align		4
.L_19:
        /*0028*/ 	.byte	0x04, 0x17
        /*002a*/ 	.short	(.L_21 - .L_20)
.L_20:
        /*002c*/ 	.word	0x00000000
        /*0030*/ 	.short	0x0003
        /*0032*/ 	.short	0x0018
        /*0034*/ 	.byte	0x00, 0xf5, 0x21, 0x00


	//----- nvinfo : EIATTR_KPARAM_INFO
	.align		4
.L_21:
        /*0038*/ 	.byte	0x04, 0x17
        /*003a*/ 	.short	(.L_23 - .L_22)
.L_22:
        /*003c*/ 	.word	0x00000000
        /*0040*/ 	.short	0x0002
        /*0042*/ 	.short	0x0010
        /*0044*/ 	.byte	0x00, 0xf0, 0x21, 0x00


	//----- nvinfo : EIATTR_KPARAM_INFO
	.align		4
.L_23:
        /*0048*/ 	.byte	0x04, 0x17
        /*004a*/ 	.short	(.L_25 - .L_24)
.L_24:
        /*004c*/ 	.word	0x00000000
        /*0050*/ 	.short	0x0001
        /*0052*/ 	.short	0x0008
        /*0054*/ 	.byte	0x00, 0xf5, 0x21, 0x00


	//----- nvinfo : EIATTR_KPARAM_INFO
	.align		4
.L_25:
        /*0058*/ 	.byte	0x04, 0x17
        /*005a*/ 	.short	(.L_27 - .L_26)
.L_26:
        /*005c*/ 	.word	0x00000000
        /*0060*/ 	.short	0x0000
        /*0062*/ 	.short	0x0000
        /*0064*/ 	.byte	0x00, 0xf5, 0x21, 0x00


	//----- nvinfo : EIATTR_SPARSE_MMA_MASK
	.align		4
.L_27:
        /*0068*/ 	.byte	0x03, 0x50
        /*006a*/ 	.short	0x0000


	//----- nvinfo : EIATTR_MAXREG_COUNT
	.align		4
        /*006c*/ 	.byte	0x03, 0x1b
        /*006e*/ 	.short	0x00ff


	//----- nvinfo : EIATTR_MERCURY_ISA_VERSION
	.align		4
        /*0070*/ 	.byte	0x03, 0x5f
        /*0072*/ 	.short	0x0101


	//----- nvinfo : EIATTR_VRC_CTA_INIT_COUNT
	.align		4
        /*0074*/ 	.byte	0x02, 0x4a
	.zero		1
	.zero		1


	//----- nvinfo : EIATTR_EXIT_INSTR_OFFSETS
	.align		4
        /*0078*/ 	.byte	0x04, 0x1c
        /*007a*/ 	.short	(.L_29 - .L_28)


	//   ....[0]....
.L_28:
        /*007c*/ 	.word	0x000000d0


	//   ....[1]....
        /*0080*/ 	.word	0x000012d0


	//----- nvinfo : EIATTR_CBANK_PARAM_SIZE
	.align		4
.L_29:
        /*0084*/ 	.byte	0x03, 0x19
        /*0086*/ 	.short	0x0030


	//----- nvinfo : EIATTR_PARAM_CBANK
	.align		4
        /*0088*/ 	.byte	0x04, 0x0a
        /*008a*/ 	.short	(.L_31 - .L_30)
	.align		4
.L_30:
        /*008c*/ 	.word	index@(.nv.constant0._Z18creation_index_GPUPcPmmS0_mm)
        /*0090*/ 	.short	0x0380
        /*0092*/ 	.short	0x0030


	//----- nvinfo : EIATTR_SW_WAR
	.align		4
.L_31:
        /*0094*/ 	.byte	0x04, 0x36
        /*0096*/ 	.short	(.L_33 - .L_32)
.L_32:
        /*0098*/ 	.word	0x00000008
.L_33:


//--------------------- .nv.info._Z14find_kmers_GPUPmS_S_mm --------------------------
	.section	.nv.info._Z14find_kmers_GPUPmS_S_mm,"",@"SHT_CUDA_INFO"
	.sectionflags	@""
	.align	4


	//----- nvinfo : EIATTR_CUDA_API_VERSION
	.align		4
        /*0000*/ 	.byte	0x04, 0x37
        /*0002*/ 	.short	(.L_35 - .L_34)
.L_34:
        /*0004*/ 	.word	0x00000082


	//----- nvinfo : EIATTR_KPARAM_INFO
	.align		4
.L_35:
        /*0008*/ 	.byte	0x04, 0x17
        /*000a*/ 	.short	(.L_37 - .L_36)
.L_36:
        /*000c*/ 	.word	0x00000000
        /*0010*/ 	.short	0x0004
        /*0012*/ 	.short	0x0020
        /*0014*/ 	.byte	0x00, 0xf0, 0x21, 0x00


	//----- nvinfo : EIATTR_KPARAM_INFO
	.align		4
.L_37:
        /*0018*/ 	.byte	0x04, 0x17
        /*001a*/ 	.short	(.L_39 - .L_38)
.L_38:
        /*001c*/ 	.word	0x00000000
        /*0020*/ 	.short	0x0003
        /*0022*/ 	.short	0x0018
        /*0024*/ 	.byte	0x00, 0xf0, 0x21, 0x00


	//----- nvinfo : EIATTR_KPARAM_INFO
	.align		4
.L_39:
        /*0028*/ 	.byte	0x04, 0x17
        /*002a*/ 	.short	(.L_41 - .L_40)
.L_40:
        /*002c*/ 	.word	0x00000000
        /*0030*/ 	.short	0x0002
        /*0032*/ 	.short	0x0010
        /*0034*/ 	.byte	0x00, 0xf5, 0x21, 0x00


	//----- nvinfo : EIATTR_KPARAM_INFO
	.align		4
.L_41:
        /*0038*/ 	.byte	0x04, 0x17
        /*003a*/ 	.short	(.L_43 - .L_42)
.L_42:
        /*003c*/ 	.word	0x00000000
        /*0040*/ 	.short	0x0001
        /*0042*/ 	.short	0x0008
        /*0044*/ 	.byte	0x00, 0xf5, 0x21, 0x00


	//----- nvinfo : EIATTR_KPARAM_INFO
	.align		4
.L_43:
        /*0048*/ 	.byte	0x04, 0x17
        /*004a*/ 	.short	(.L_45 - .L_44)
.L_44:
        /*004c*/ 	.word	0x00000000
        /*0050*/ 	.short	0x0000
        /*0052*/ 	.short	0x0000
        /*0054*/ 	.byte	0x00, 0xf5, 0x21, 0x00


	//----- nvinfo : EIATTR_SPARSE_MMA_MASK
	.align		4
.L_45:
        /*0058*/ 	.byte	0x03, 0x50
        /*005a*/ 	.short	0x0000


	//----- nvinfo : EIATTR_MAXREG_COUNT
	.align		4
        /*005c*/ 	.byte	0x03, 0x1b
        /*005e*/ 	.short	0x00ff


	//----- nvinfo : EIATTR_NUM_BARRIERS
	.align		4
        /*0060*/ 	.byte	0x02, 0x4c
        /*0062*/ 	.byte	0x01
	.zero		1


	//----- nvinfo : EIATTR_MERCURY_ISA_VERSION
	.align		4
        /*0064*/ 	.byte	0x03, 0x5f
        /*0066*/ 	.short	0x0101


	//----- nvinfo : EIATTR_VRC_CTA_INIT_COUNT
	.align		4
        /*0068*/ 	.byte	0x02, 0x4a
	.zero		1
	.zero		1


	//----- nvinfo : EIATTR_EXIT_INSTR_OFFSETS
	.align		4
        /*006c*/ 	.byte	0x04, 0x1c
        /*006e*/ 	.short	(.L_47 - .L_46)


	//   ....[0]....
.L_46:
        /*0070*/ 	.word	0x000014b0


	//----- nvinfo : EIATTR_CRS_STACK_SIZE
	.align		4
.L_47:
        /*0074*/ 	.byte	0x04, 0x1e
        /*0076*/ 	.short	(.L_49 - .L_48)
.L_48:
        /*0078*/ 	.word	0x00000000


	//----- nvinfo : EIATTR_CBANK_PARAM_SIZE
	.align		4
.L_49:
        /*007c*/ 	.byte	0x03, 0x19
        /*007e*/ 	.short	0x0028


	//----- nvinfo : EIATTR_PARAM_CBANK
	.align		4
        /*0080*/ 	.byte	0x04, 0x0a
        /*0082*/ 	.short	(.L_51 - .L_50)
	.align		4
.L_50:
        /*0084*/ 	.word	index@(.nv.constant0._Z14find_kmers_GPUPmS_S_mm)
        /*0088*/ 	.short	0x0380
        /*008a*/ 	.short	0x0028


	//----- nvinfo : EIATTR_SW_WAR
	.align		4
.L_51:
        /*008c*/ 	.byte	0x04, 0x36
        /*008e*/ 	.short	(.L_53 - .L_52)
.L_52:
        /*0090*/ 	.word	0x00000008
.L_53:


//--------------------- .nv.callgraph             --------------------------
	.section	.nv.callgraph,"",@"SHT_CUDA_CALLGRAPH"
	.align	4
	.sectionentsize	8
	.align		4
        /*0000*/ 	.word	0x00000000
	.align		4
        /*0004*/ 	.word	0xffffffff
	.align		4
        /*0008*/ 	.word	0x00000000
	.align		4
        /*000c*/ 	.word	0xfffffffe
	.align		4
        /*0010*/ 	.word	0x00000000
	.align		4
        /*0014*/ 	.word	0xfffffffd
	.align		4
        /*0018*/ 	.word	0x00000000
	.align		4
        /*001c*/ 	.word	0xfffffffc


//--------------------- .text._Z18creation_index_GPUPcPmmS0_mm --------------------------
	.section	.text._Z18creation_index_GPUPcPmmS0_mm,"ax",@progbits
	.align	128
        .global         _Z18creation_index_GPUPcPmmS0_mm
        .type           _Z18creation_index_GPUPcPmmS0_mm,@function
        .size           _Z18creation_index_GPUPcPmmS0_mm,(.L_x_20 - _Z18creation_index_GPUPcPmmS0_mm)
        .other          _Z18creation_index_GPUPcPmmS0_mm,@"STO_CUDA_ENTRY STV_DEFAULT"
_Z18creation_index_GPUPcPmmS0_mm:
.text._Z18creation_index_GPUPcPmmS0_mm:
[----:B------:R-:W-:Y:S01]  /*0000*/  LDC R1, c[0x0][0x37c] ;  /* 0x0000df00ff017b82 */ /* 0x000fe20000000800 */
[----:B------:R-:W0:Y:S07]  /*0010*/  S2R R0, SR_TID.X ;  /* 0x0000000000007919 */ /* 0x000e2e0000002100 */
[----:B------:R-:W0:Y:S01]  /*0020*/  S2UR UR6, SR_CTAID.X ;  /* 0x00000000000679c3 */ /* 0x000e220000002500 */
[----:B------:R-:W1:Y:S01]  /*0030*/  LDCU.64 UR4, c[0x0][0x390] ;  /* 0x00007200ff0477ac */ /* 0x000e620008000a00 */
[----:B------:R-:W1:Y:S06]  /*0040*/  LDCU.64 UR14, c[0x0][0x3a8] ;  /* 0x00007500ff0e77ac */ /* 0x000e6c0008000a00 */
[----:B------:R-:W0:Y:S01]  /*0050*/  LDC R5, c[0x0][0x360] ;  /* 0x0000d800ff057b82 */ /* 0x000e220000000800 */
[----:B-1----:R-:W-:-:S04]  /*0060*/  UIADD3 UR4, UP0, UPT, UR4, -UR14, URZ ;  /* 0x8000000e04047290 */ /* 0x002fc8000ff1e0ff */
[----:B------:R-:W-:Y:S01]  /*0070*/  UIADD3.X UR5, UPT, UPT, UR5, ~UR15, URZ, UP0, !UPT ;  /* 0x8000000f05057290 */ /* 0x000fe200087fe4ff */
[----:B0-----:R-:W-:-:S05]  /*0080*/  IMAD R5, R5, UR6, R0 ;  /* 0x0000000605057c24 */ /* 0x001fca000f8e0200 */
[----:B------:R-:W-:Y:S01]  /*0090*/  IMAD.U32 R3, RZ, RZ, UR5 ;  /* 0x00000005ff037e24 */ /* 0x000fe2000f8e00ff */
[----:B------:R-:W-:Y:S02]  /*00a0*/  ISETP.LT.U32.AND P0, PT, R5, UR4, PT ;  /* 0x0000000405007c0c */ /* 0x000fe4000bf01070 */
[----:B------:R-:W-:-:S04]  /*00b0*/  SHF.R.S32.HI R0, RZ, 0x1f, R5 ;  /* 0x0000001fff007819 */ /* 0x000fc80000011405 */
[----:B------:R-:W-:-:S13]  /*00c0*/  ISETP.GT.U32.AND.EX P0, PT, R3, R0, PT, P0 ;  /* 0x000000000300720c */ /* 0x000fda0003f04100 */
[----:B------:R-:W-:Y:S05]  /*00d0*/  @!P0 EXIT ;  /* 0x000000000000894d */ /* 0x000fea0003800000 */
[----:B------:R-:W-:Y:S01]  /*00e0*/  UISETP.NE.U32.AND UP0, UPT, UR14, URZ, UPT ;  /* 0x000000ff0e00728c */ /* 0x000fe2000bf05070 */
[----:B------:R-:W-:Y:S01]  /*00f0*/  IMAD.MOV.U32 R8, RZ, RZ, RZ ;  /* 0x000000ffff087224 */ /* 0x000fe200078e00ff */
[----:B------:R-:W0:Y:S01]  /*0100*/  LDCU.64 UR10, c[0x0][0x358] ;  /* 0x00006b00ff0a77ac */ /* 0x000e220008000a00 */
[----:B------:R-:W-:Y:S01]  /*0110*/  IMAD.MOV.U32 R11, RZ, RZ, RZ ;  /* 0x000000ffff0b7224 */ /* 0x000fe200078e00ff */
[----:B------:R-:W-:-:S09]  /*0120*/  UISETP.NE.AND.EX UP0, UPT, UR15, URZ, UPT, UP0 ;  /* 0x000000ff0f00728c */ /* 0x000fd2000bf05300 */
[----:B------:R-:W-:Y:S05]  /*0130*/  BRA.U !UP0, `(.L_x_0) ;  /* 0x0000001108487547 */ /* 0x000fea000b800000 */
[----:B------:R-:W-:Y:S01]  /*0140*/  UISETP.GE.U32.AND UP1, UPT, UR14, 0x8, UPT ;  /* 0x000000080e00788c */ /* 0x000fe2000bf26070 */
[----:B------:R-:W-:Y:S01]  /*0150*/  IMAD.MOV.U32 R6, RZ, RZ, RZ ;  /* 0x000000ffff067224 */ /* 0x000fe200078e00ff */
[----:B------:R-:W-:Y:S01]  /*0160*/  ULOP3.LUT UR12, UR14, 0x7, URZ, 0xc0, !UPT ;  /* 0x000000070e0c7892 */ /* 0x000fe2000f8ec0ff */
[----:B------:R-:W-:Y:S01]  /*0170*/  IMAD.MOV.U32 R8, RZ, RZ, RZ ;  /* 0x000000ffff087224 */ /* 0x000fe200078e00ff */
[----:B------:R-:W-:Y:S01]  /*0180*/  UISETP.GE.U32.AND.EX UP1, UPT, UR15, URZ, UPT, UP1 ;  /* 0x000000ff0f00728c */ /* 0x000fe2000bf26110 */
[----:B------:R-:W-:Y:S01]  /*0190*/  IMAD.MOV.U32 R11, RZ, RZ, RZ ;  /* 0x000000ffff0b7224 */ /* 0x000fe200078e00ff */
[----:B------:R-:W-:Y:S01]  /*01a0*/  UISETP.NE.U32.AND UP0, UPT, UR12, URZ, UPT ;  /* 0x000000ff0c00728c */ /* 0x000fe2000bf05070 */
[----:B------:R-:W-:Y:S01]  /*01b0*/  UMOV UR9, 0x1 ;  /* 0x0000000100097882 */ /* 0x000fe20000000000 */
[----:B------:R-:W-:Y:S01]  /*01c0*/  UMOV UR6, URZ ;  /* 0x000000ff00067c82 */ /* 0x000fe20008000000 */
[----:B------:R-:W-:Y:S01]  /*01d0*/  UMOV UR4, URZ ;  /* 0x000000ff00047c82 */ /* 0x000fe20008000000 */
[----:B------:R-:W-:Y:S01]  /*01e0*/  UISETP.NE.AND.EX UP0, UPT, URZ, URZ, UPT, UP0 ;  /* 0x000000ffff00728c */ /* 0x000fe2000bf05300 */
[----:B------:R-:W-:-:S02]  /*01f0*/  UMOV UR5, URZ ;  /* 0x000000ff00057c82 */ /* 0x000fc40008000000 */
[----:B------:R-:W-:Y:S08]  /*0200*/  BRA.U !UP1, `(.L_x_1) ;  /* 0x0000000909187547 */ /* 0x000ff0000b800000 */
[----:B------:R-:W1:Y:S01]  /*0210*/  LDCU.64 UR6, c[0x0][0x380] ;  /* 0x00007000ff0677ac */ /* 0x000e620008000a00 */
[----:B------:R-:W-:Y:S02]  /*0220*/  IMAD.MOV.U32 R6, RZ, RZ, RZ ;  /* 0x000000ffff067224 */ /* 0x000fe400078e00ff */
[----:B------:R-:W-:Y:S01]  /*0230*/  IMAD.MOV.U32 R8, RZ, RZ, RZ ;  /* 0x000000ffff087224 */ /* 0x000fe200078e00ff */
[----:B------:R-:W2:Y:S01]  /*0240*/  LDCU UR5, c[0x0][0x3ac] ;  /* 0x00007580ff0577ac */ /* 0x000ea20008000800 */
[----:B------:R-:W-:Y:S01]  /*0250*/  IMAD.MOV.U32 R11, RZ, RZ, RZ ;  /* 0x000000ffff0b7224 */ /* 0x000fe200078e00ff */
[----:B------:R-:W-:Y:S01]  /*0260*/  ULOP3.LUT UR4, UR14, 0xfffffff8, URZ, 0xc0, !UPT ;  /* 0xfffffff80e047892 */ /* 0x000fe2000f8ec0ff */
[----:B------:R-:W-:Y:S01]  /*0270*/  UMOV UR9, 0x1 ;  /* 0x0000000100097882 */ /* 0x000fe20000000000 */
[----:B-1----:R-:W-:Y:S01]  /*0280*/  IADD3 R2, P0, PT, R5, UR6, RZ ;  /* 0x0000000605027c10 */ /* 0x002fe2000ff1e0ff */
[----:B------:R-:W-:-:S03]  /*0290*/  UMOV UR6, URZ ;  /* 0x000000ff00067c82 */ /* 0x000fc60008000000 */
[----:B------:R-:W-:Y:S01]  /*02a0*/  IADD3 R2, P1, PT, R2, 0x3, RZ ;  /* 0x0000000302027810 */ /* 0x000fe20007f3e0ff */
[----:B--2---:R-:W-:-:S03]  /*02b0*/  UMOV UR8, UR5 ;  /* 0x0000000500087c82 */ /* 0x004fc60008000000 */
[----:B------:R-:W-:Y:S01]  /*02c0*/  IADD3.X R3, PT, PT, RZ, UR7, R0, P1, P0 ;  /* 0x00000007ff037c10 */ /* 0x000fe20008fe0400 */
[----:B------:R-:W-:-:S08]  /*02d0*/  UMOV UR7, UR4 ;  /* 0x0000000400077c82 */ /* 0x000fd00008000000 */
.L_x_2:
[----:B0-----:R-:W2:Y:S04]  /*02e0*/  LDG.E.U8 R13, desc[UR10][R2.64+-0x3] ;  /* 0xfffffd0a020d7981 */ /* 0x001ea8000c1e1100 */
[----:B------:R-:W3:Y:S04]  /*02f0*/  LDG.E.U8 R12, desc[UR10][R2.64+-0x2] ;  /* 0xfffffe0a020c7981 */ /* 0x000ee8000c1e1100 */
[----:B------:R-:W4:Y:S04]  /*0300*/  LDG.E.U8 R14, desc[UR10][R2.64+-0x1] ;  /* 0xffffff0a020e7981 */ /* 0x000f28000c1e1100 */
[----:B------:R-:W5:Y:S04]  /*0310*/  LDG.E.U8 R15, desc[UR10][R2.64] ;  /* 0x0000000a020f7981 */ /* 0x000f68000c1e1100 */
[----:B------:R-:W5:Y:S04]  /*0320*/  LDG.E.U8 R10, desc[UR10][R2.64+0x1] ;  /* 0x0000010a020a7981 */ /* 0x000f68000c1e1100 */
[----:B------:R-:W5:Y:S04]  /*0330*/  LDG.E.U8 R9, desc[UR10][R2.64+0x2] ;  /* 0x0000020a02097981 */ /* 0x000f68000c1e1100 */
[----:B------:R-:W5:Y:S04]  /*0340*/  LDG.E.U8 R7, desc[UR10][R2.64+0x3] ;  /* 0x0000030a02077981 */ /* 0x000f68000c1e1100 */
[----:B------:R-:W5:Y:S01]  /*0350*/  LDG.E.U8 R4, desc[UR10][R2.64+0x4] ;  /* 0x0000040a02047981 */ /* 0x000f62000c1e1100 */
[----:B------:R-:W-:-:S04]  /*0360*/  UIADD3 UR7, UP1, UPT, UR7, -0x8, URZ ;  /* 0xfffffff807077890 */ /* 0x000fc8000ff3e0ff */
[----:B------:R-:W-:Y:S02]  /*0370*/  UIADD3.X UR8, UPT, UPT, UR8, -0x1, URZ, UP1, !UPT ;  /* 0xffffffff08087890 */ /* 0x000fe40008ffe4ff */
[----:B------:R-:W-:-:S04]  /*0380*/  UISETP.NE.U32.AND UP1, UPT, UR7, URZ, UPT ;  /* 0x000000ff0700728c */ /* 0x000fc8000bf25070 */
[----:B------:R-:W-:Y:S01]  /*0390*/  UISETP.NE.AND.EX UP1, UPT, UR8, URZ, UPT, UP1 ;  /* 0x000000ff0800728c */ /* 0x000fe2000bf25310 */
[C---:B--2---:R-:W-:Y:S02]  /*03a0*/  ISETP.NE.AND P0, PT, R13.reuse, 0x41, PT ;  /* 0x000000410d00780c */ /* 0x044fe40003f05270 */
[C---:B------:R-:W-:Y:S02]  /*03b0*/  ISETP.NE.AND P1, PT, R13.reuse, 0x43, PT ;  /* 0x000000430d00780c */ /* 0x040fe40003f25270 */
[----:B------:R-:W-:Y:S02]  /*03c0*/  SEL R6, R6, RZ, P0 ;  /* 0x000000ff06067207 */ /* 0x000fe40000000000 */
[C---:B------:R-:W-:Y:S02]  /*03d0*/  ISETP.NE.AND P0, PT, R13.reuse, 0x54, PT ;  /* 0x000000540d00780c */ /* 0x040fe40003f05270 */
[----:B------:R-:W-:Y:S02]  /*03e0*/  SEL R6, R6, 0x1, P1 ;  /* 0x0000000106067807 */ /* 0x000fe40000800000 */
[----:B------:R-:W-:-:S02]  /*03f0*/  ISETP.NE.AND P1, PT, R13, 0x47, PT ;  /* 0x000000470d00780c */ /* 0x000fc40003f25270 */
[----:B------:R-:W-:Y:S02]  /*0400*/  SEL R6, R6, 0x2, P0 ;  /* 0x0000000206067807 */ /* 0x000fe40000000000 */
[----:B---3--:R-:W-:Y:S02]  /*0410*/  ISETP.NE.AND P0, PT, R12, 0x41, PT ;  /* 0x000000410c00780c */ /* 0x008fe40003f05270 */
[----:B------:R-:W-:Y:S02]  /*0420*/  SEL R6, R6, 0x3, P1 ;  /* 0x0000000306067807 */ /* 0x000fe40000800000 */
[----:B------:R-:W-:Y:S02]  /*0430*/  ISETP.NE.AND P1, PT, R12, 0x43, PT ;  /* 0x000000430c00780c */ /* 0x000fe40003f25270 */
[C---:B------:R-:W-:Y:S01]  /*0440*/  SEL R13, R6.reuse, RZ, P0 ;  /* 0x000000ff060d7207 */ /* 0x040fe20000000000 */
[----:B------:R-:W-:Y:S01]  /*0450*/  IMAD R19, R6, UR6, RZ ;  /* 0x0000000606137c24 */ /* 0x000fe2000f8e02ff */
[----:B------:R-:W-:-:S02]  /*0460*/  ISETP.NE.AND P0, PT, R12, 0x54, PT ;  /* 0x000000540c00780c */ /* 0x000fc40003f05270 */
[----:B------:R-:W-:Y:S02]  /*0470*/  SEL R13, R13, 0x1, P1 ;  /* 0x000000010d0d7807 */ /* 0x000fe40000800000 */
[----:B------:R-:W-:Y:S02]  /*0480*/  ISETP.NE.AND P1, PT, R12, 0x47, PT ;  /* 0x000000470c00780c */ /* 0x000fe40003f25270 */
[----:B------:R-:W-:Y:S02]  /*0490*/  SEL R13, R13, 0x2, P0 ;  /* 0x000000020d0d7807 */ /* 0x000fe40000000000 */
[C---:B----4-:R-:W-:Y:S02]  /*04a0*/  ISETP.NE.AND P0, PT, R14.reuse, 0x41, PT ;  /* 0x000000410e00780c */ /* 0x050fe40003f05270 */
[----:B------:R-:W-:Y:S02]  /*04b0*/  SEL R17, R13, 0x3, P1 ;  /* 0x000000030d117807 */ /* 0x000fe40000800000 */
[----:B------:R-:W-:-:S02]  /*04c0*/  ISETP.NE.AND P1, PT, R14, 0x43, PT ;  /* 0x000000430e00780c */ /* 0x000fc40003f25270 */
[----:B------:R-:W-:Y:S02]  /*04d0*/  SEL R12, R17, RZ, P0 ;  /* 0x000000ff110c7207 */ /* 0x000fe40000000000 */
[----:B------:R-:W-:Y:S02]  /*04e0*/  ISETP.NE.AND P0, PT, R14, 0x54, PT ;  /* 0x000000540e00780c */ /* 0x000fe40003f05270 */
[----:B------:R-:W-:Y:S02]  /*04f0*/  SEL R12, R12, 0x1, P1 ;  /* 0x000000010c0c7807 */ /* 0x000fe40000800000 */
[----:B------:R-:W-:Y:S01]  /*0500*/  ISETP.NE.AND P1, PT, R14, 0x47, PT ;  /* 0x000000470e00780c */ /* 0x000fe20003f25270 */
[----:B------:R-:W-:Y:S01]  /*0510*/  IMAD.MOV.U32 R14, RZ, RZ, R8 ;  /* 0x000000ffff0e7224 */ /* 0x000fe200078e0008 */
[----:B------:R-:W-:Y:S02]  /*0520*/  SEL R12, R12, 0x2, P0 ;  /* 0x000000020c0c7807 */ /* 0x000fe40000000000 */
[----:B-----5:R-:W-:-:S02]  /*0530*/  ISETP.NE.AND P0, PT, R15, 0x41, PT ;  /* 0x000000410f00780c */ /* 0x020fc40003f05270 */
[----:B------:R-:W-:Y:S02]  /*0540*/  SEL R16, R12, 0x3, P1 ;  /* 0x000000030c107807 */ /* 0x000fe40000800000 */
[C---:B------:R-:W-:Y:S02]  /*0550*/  ISETP.NE.AND P1, PT, R15.reuse, 0x43, PT ;  /* 0x000000430f00780c */ /* 0x040fe40003f25270 */
[----:B------:R-:W-:Y:S02]  /*0560*/  SEL R12, R16, RZ, P0 ;  /* 0x000000ff100c7207 */ /* 0x000fe40000000000 */
[C---:B------:R-:W-:Y:S02]  /*0570*/  ISETP.NE.AND P0, PT, R15.reuse, 0x54, PT ;  /* 0x000000540f00780c */ /* 0x040fe40003f05270 */
[----:B------:R-:W-:Y:S02]  /*0580*/  SEL R12, R12, 0x1, P1 ;  /* 0x000000010c0c7807 */ /* 0x000fe40000800000 */
[----:B------:R-:W-:Y:S01]  /*0590*/  ISETP.NE.AND P1, PT, R15, 0x47, PT ;  /* 0x000000470f00780c */ /* 0x000fe20003f25270 */
[----:B------:R-:W-:Y:S01]  /*05a0*/  IMAD.MOV.U32 R15, RZ, RZ, R11 ;  /* 0x000000ffff0f7224 */ /* 0x000fe200078e000b */
[----:B------:R-:W-:-:S02]  /*05b0*/  SEL R12, R12, 0x2, P0 ;  /* 0x000000020c0c7807 */ /* 0x000fc40000000000 */
[----:B------:R-:W-:Y:S01]  /*05c0*/  ISETP.NE.AND P0, PT, R10, 0x41, PT ;  /* 0x000000410a00780c */ /* 0x000fe20003f05270 */
[----:B------:R-:W-:Y:S01]  /*05d0*/  IMAD.WIDE.U32 R14, R6, UR9, R14 ;  /* 0x00000009060e7c25 */ /* 0x000fe2000f8e000e */
[----:B------:R-:W-:Y:S02]  /*05e0*/  SEL R11, R12, 0x3, P1 ;  /* 0x000000030c0b7807 */ /* 0x000fe40000800000 */
[C---:B------:R-:W-:Y:S01]  /*05f0*/  ISETP.NE.AND P2, PT, R10.reuse, 0x43, PT ;  /* 0x000000430a00780c */ /* 0x040fe20003f45270 */
[----:B------:R-:W-:Y:S01]  /*0600*/  IMAD.IADD R18, R15, 0x1, R19 ;  /* 0x000000010f127824 */ /* 0x000fe200078e0213 */
[----:B------:R-:W-:Y:S01]  /*0610*/  SEL R6, R11, RZ, P0 ;  /* 0x000000ff0b067207 */ /* 0x000fe20000000000 */
[C---:B------:R-:W-:Y:S01]  /*0620*/  IMAD.WIDE.U32 R12, R17.reuse, UR9, RZ ;  /* 0x00000009110c7c25 */ /* 0x040fe2000f8e00ff */
[----:B------:R-:W-:Y:S02]  /*0630*/  ISETP.NE.AND P1, PT, R10, 0x54, PT ;  /* 0x000000540a00780c */ /* 0x000fe40003f25270 */
[----:B------:R-:W-:Y:S01]  /*0640*/  SEL R6, R6, 0x1, P2 ;  /* 0x0000000106067807 */ /* 0x000fe20001000000 */
[----:B------:R-:W-:Y:S01]  /*0650*/  IMAD R15, R17, UR6, RZ ;  /* 0x00000006110f7c24 */ /* 0x000fe2000f8e02ff */
[----:B------:R-:W-:Y:S01]  /*0660*/  ISETP.NE.AND P2, PT, R10, 0x47, PT ;  /* 0x000000470a00780c */ /* 0x000fe20003f45270 */
[----:B------:R-:W-:Y:S01]  /*0670*/  IMAD R19, R16, UR6, RZ ;  /* 0x0000000610137c24 */ /* 0x000fe2000f8e02ff */
[----:B------:R-:W-:Y:S01]  /*0680*/  SEL R6, R6, 0x2, P1 ;  /* 0x0000000206067807 */ /* 0x000fe20000800000 */
[----:B------:R-:W-:Y:S01]  /*0690*/  IMAD.IADD R13, R13, 0x1, R15 ;  /* 0x000000010d0d7824 */ /* 0x000fe200078e020f */
[----:B------:R-:W-:-:S02]  /*06a0*/  ISETP.NE.AND P0, PT, R9, 0x41, PT ;  /* 0x000000410900780c */ /* 0x000fc40003f05270 */
[----:B------:R-:W-:Y:S02]  /*06b0*/  SEL R8, R6, 0x3, P2 ;  /* 0x0000000306087807 */ /* 0x000fe40001000000 */
[----:B------:R-:W-:Y:S01]  /*06c0*/  LEA R17, P3, R12, R14, 0x2 ;  /* 0x0000000e0c117211 */ /* 0x000fe200078610ff */
[----:B------:R-:W-:Y:S01]  /*06d0*/  IMAD.WIDE.U32 R14, R16, UR9, RZ ;  /* 0x00000009100e7c25 */ /* 0x000fe2000f8e00ff */
[----:B------:R-:W-:Y:S02]  /*06e0*/  ISETP.NE.AND P2, PT, R9, 0x43, PT ;  /* 0x000000430900780c */ /* 0x000fe40003f45270 */
[----:B------:R-:W-:Y:S02]  /*06f0*/  SEL R6, R8, RZ, P0 ;  /* 0x000000ff08067207 */ /* 0x000fe40000000000 */
[----:B------:R-:W-:Y:S01]  /*0700*/  LEA.HI.X R12, R12, R18, R13, 0x2, P3 ;  /* 0x000000120c0c7211 */ /* 0x000fe200018f140d */
[----:B------:R-:W-:Y:S01]  /*0710*/  IMAD.IADD R13, R15, 0x1, R19 ;  /* 0x000000010f0d7824 */ /* 0x000fe200078e0213 */
[----:B------:R-:W-:Y:S01]  /*0720*/  LEA R15, P0, R14, R17, 0x4 ;  /* 0x000000110e0f7211 */ /* 0x000fe200078020ff */
[----:B------:R-:W-:Y:S01]  /*0730*/  IMAD R17, R11, UR6, RZ ;  /* 0x000000060b117c24 */ /* 0x000fe2000f8e02ff */
[----:B------:R-:W-:Y:S01]  /*0740*/  ISETP.NE.AND P1, PT, R9, 0x54, PT ;  /* 0x000000540900780c */ /* 0x000fe20003f25270 */
[----:B------:R-:W-:Y:S01]  /*0750*/  IMAD.WIDE.U32 R10, R11, UR9, RZ ;  /* 0x000000090b0a7c25 */ /* 0x000fe2000f8e00ff */
[----:B------:R-:W-:-:S02]  /*0760*/  SEL R6, R6, 0x1, P2 ;  /* 0x0000000106067807 */ /* 0x000fc40001000000 */
[----:B------:R-:W-:Y:S01]  /*0770*/  LEA.HI.X R12, R14, R12, R13, 0x4, P0 ;  /* 0x0000000c0e0c7211 */ /* 0x000fe200000f240d */
[----:B------:R-:W-:Y:S01]  /*0780*/  IMAD.IADD R13, R11, 0x1, R17 ;  /* 0x000000010b0d7824 */ /* 0x000fe200078e0211 */
[----:B------:R-:W-:Y:S01]  /*0790*/  ISETP.NE.AND P0, PT, R9, 0x47, PT ;  /* 0x000000470900780c */ /* 0x000fe20003f05270 */
[----:B------:R-:W-:Y:S01]  /*07a0*/  IMAD R17, R8, UR6, RZ ;  /* 0x0000000608117c24 */ /* 0x000fe2000f8e02ff */
[----:B------:R-:W-:Y:S01]  /*07b0*/  SEL R6, R6, 0x2, P1 ;  /* 0x0000000206067807 */ /* 0x000fe20000800000 */
[----:B------:R-:W-:Y:S01]  /*07c0*/  IMAD.WIDE.U32 R8, R8, UR9, RZ ;  /* 0x0000000908087c25 */ /* 0x000fe2000f8e00ff */
[----:B------:R-:W-:Y:S02]  /*07d0*/  ISETP.NE.AND P1, PT, R7, 0x41, PT ;  /* 0x000000410700780c */ /* 0x000fe40003f25270 */
[----:B------:R-:W-:Y:S02]  /*07e0*/  SEL R6, R6, 0x3, P0 ;  /* 0x0000000306067807 */ /* 0x000fe40000000000 */
[----:B------:R-:W-:-:S02]  /*07f0*/  LEA R15, P2, R10, R15, 0x6 ;  /* 0x0000000f0a0f7211 */ /* 0x000fc400078430ff */
[----:B------:R-:W-:Y:S02]  /*0800*/  ISETP.NE.AND P0, PT, R7, 0x43, PT ;  /* 0x000000430700780c */ /* 0x000fe40003f05270 */
[----:B------:R-:W-:Y:S02]  /*0810*/  SEL R11, R6, RZ, P1 ;  /* 0x000000ff060b7207 */ /* 0x000fe40000800000 */
[----:B------:R-:W-:Y:S01]  /*0820*/  LEA.HI.X R12, R10, R12, R13, 0x6, P2 ;  /* 0x0000000c0a0c7211 */ /* 0x000fe200010f340d */
[----:B------:R-:W-:Y:S01]  /*0830*/  IMAD.IADD R13, R9, 0x1, R17 ;  /* 0x00000001090d7824 */ /* 0x000fe200078e0211 */
[----:B------:R-:W-:Y:S02]  /*0840*/  ISETP.NE.AND P2, PT, R7, 0x54, PT ;  /* 0x000000540700780c */ /* 0x000fe40003f45270 */
[----:B------:R-:W-:Y:S02]  /*0850*/  SEL R11, R11, 0x1, P0 ;  /* 0x000000010b0b7807 */ /* 0x000fe40000000000 */
[----:B------:R-:W-:-:S02]  /*0860*/  ISETP.NE.AND P1, PT, R7, 0x47, PT ;  /* 0x000000470700780c */ /* 0x000fc40003f25270 */
[----:B------:R-:W-:Y:S02]  /*0870*/  SEL R11, R11, 0x2, P2 ;  /* 0x000000020b0b7807 */ /* 0x000fe40001000000 */
[----:B------:R-:W-:Y:S02]  /*0880*/  LEA R9, P0, R8, R15, 0x8 ;  /* 0x0000000f08097211 */ /* 0x000fe400078040ff */
[----:B------:R-:W-:Y:S02]  /*0890*/  ISETP.NE.AND P2, PT, R4, 0x41, PT ;  /* 0x000000410400780c */ /* 0x000fe40003f45270 */
[----:B------:R-:W-:Y:S02]  /*08a0*/  SEL R11, R11, 0x3, P1 ;  /* 0x000000030b0b7807 */ /* 0x000fe40000800000 */
[----:B------:R-:W-:Y:S01]  /*08b0*/  LEA.HI.X R12, R8, R12, R13, 0x8, P0 ;  /* 0x0000000c080c7211 */ /* 0x000fe200000f440d */
[----:B------:R-:W-:Y:S01]  /*08c0*/  IMAD R13, R6, UR6, RZ ;  /* 0x00000006060d7c24 */ /* 0x000fe2000f8e02ff */
[----:B------:R-:W-:Y:S01]  /*08d0*/  ISETP.NE.AND P0, PT, R4, 0x43, PT ;  /* 0x000000430400780c */ /* 0x000fe20003f05270 */
[----:B------:R-:W-:Y:S01]  /*08e0*/  IMAD.WIDE.U32 R6, R6, UR9, RZ ;  /* 0x0000000906067c25 */ /* 0x000fe2000f8e00ff */
[----:B------:R-:W-:-:S02]  /*08f0*/  SEL R8, R11, RZ, P2 ;  /* 0x000000ff0b087207 */ /* 0x000fc40001000000 */
[C---:B------:R-:W-:Y:S01]  /*0900*/  ISETP.NE.AND P1, PT, R4.reuse, 0x54, PT ;  /* 0x000000540400780c */ /* 0x040fe20003f25270 */
[----:B------:R-:W-:Y:S01]  /*0910*/  IMAD.IADD R13, R7, 0x1, R13 ;  /* 0x00000001070d7824 */ /* 0x000fe200078e020d */
[----:B------:R-:W-:Y:S01]  /*0920*/  ISETP.NE.AND P2, PT, R4, 0x47, PT ;  /* 0x000000470400780c */ /* 0x000fe20003f45270 */
[C---:B------:R-:W-:Y:S01]  /*0930*/  IMAD R15, R11.reuse, UR6, RZ ;  /* 0x000000060b0f7c24 */ /* 0x040fe2000f8e02ff */
[----:B------:R-:W-:Y:S02]  /*0940*/  SEL R4, R8, 0x1, P0 ;  /* 0x0000000108047807 */ /* 0x000fe40000000000 */
[----:B------:R-:W-:Y:S01]  /*0950*/  LEA R7, P0, R6, R9, 0xa ;  /* 0x0000000906077211 */ /* 0x000fe200078050ff */
[----:B------:R-:W-:Y:S01]  /*0960*/  IMAD.WIDE.U32 R8, R11, UR9, RZ ;  /* 0x000000090b087c25 */ /* 0x000fe2000f8e00ff */
[----:B------:R-:W-:Y:S02]  /*0970*/  SEL R4, R4, 0x2, P1 ;  /* 0x0000000204047807 */ /* 0x000fe40000800000 */
[----:B------:R-:W-:Y:S01]  /*0980*/  LEA.HI.X R12, R6, R12, R13, 0xa, P0 ;  /* 0x0000000c060c7211 */ /* 0x000fe200000f540d */
[----:B------:R-:W-:Y:S01]  /*0990*/  IMAD.IADD R9, R9, 0x1, R15 ;  /* 0x0000000109097824 */ /* 0x000fe200078e020f */
[----:B------:R-:W-:-:S02]  /*09a0*/  SEL R6, R4, 0x3, P2 ;  /* 0x0000000304067807 */ /* 0x000fc40001000000 */
[----:B------:R-:W-:Y:S02]  /*09b0*/  LEA R7, P0, R8, R7, 0xc ;  /* 0x0000000708077211 */ /* 0x000fe400078060ff */
[----:B------:R-:W-:Y:S01]  /*09c0*/  IADD3 R2, P1, PT, R2, 0x8, RZ ;  /* 0x0000000802027810 */ /* 0x000fe20007f3e0ff */
[----:B------:R-:W-:Y:S01]  /*09d0*/  IMAD.WIDE.U32 R10, R6, UR9, RZ ;  /* 0x00000009060a7c25 */ /* 0x000fe2000f8e00ff */
[----:B------:R-:W-:-:S03]  /*09e0*/  LEA.HI.X R9, R8, R12, R9, 0xc, P0 ;  /* 0x0000000c08097211 */ /* 0x000fc600000f6409 */
[----:B------:R-:W-:Y:S01]  /*09f0*/  IMAD R13, R6, UR6, RZ ;  /* 0x00000006060d7c24 */ /* 0x000fe2000f8e02ff */
[----:B------:R-:W-:Y:S01]  /*0a00*/  LEA R8, P0, R10, R7, 0xe ;  /* 0x000000070a087211 */ /* 0x000fe200078070ff */
[----:B------:R-:W-:Y:S01]  /*0a10*/  IMAD.X R3, RZ, RZ, R3, P1 ;  /* 0x000000ffff037224 */ /* 0x000fe200008e0603 */
[----:B------:R-:W-:Y:S01]  /*0a20*/  USHF.L.U64.HI UR6, UR9, 0x10, UR6 ;  /* 0x0000001009067899 */ /* 0x000fe20008010206 */
[----:B------:R-:W-:Y:S01]  /*0a30*/  IMAD.IADD R11, R11, 0x1, R13 ;  /* 0x000000010b0b7824 */ /* 0x000fe200078e020d */
[----:B------:R-:W-:-:S04]  /*0a40*/  USHF.L.U32 UR9, UR9, 0x10, URZ ;  /* 0x0000001009097899 */ /* 0x000fc800080006ff */
[----:B------:R-:W-:Y:S01]  /*0a50*/  LEA.HI.X R11, R10, R9, R11, 0xe, P0 ;  /* 0x000000090a0b7211 */ /* 0x000fe200000f740b */
[----:B------:R-:W-:Y:S07]  /*0a60*/  BRA.U UP1, `(.L_x_2) ;  /* 0xfffffff9011c7547 */ /* 0x000fee000b83ffff */
.L_x_1:
[----:B------:R-:W-:Y:S05]  /*0a70*/  BRA.U !UP0, `(.L_x_0) ;  /* 0x0000000508f87547 */ /* 0x000fea000b800000 */
[----:B------:R-:W-:Y:S02]  /*0a80*/  UISETP.GE.U32.AND UP1, UPT, UR12, 0x4, UPT ;  /* 0x000000040c00788c */ /* 0x000fe4000bf26070 */
[----:B------:R-:W-:Y:S02]  /*0a90*/  ULOP3.LUT UR8, UR14, 0x3, URZ, 0xc0, !UPT ;  /* 0x000000030e087892 */ /* 0x000fe4000f8ec0ff */
[----:B------:R-:W-:Y:S02]  /*0aa0*/  UISETP.GE.U32.AND.EX UP1, UPT, URZ, URZ, UPT, UP1 ;  /* 0x000000ffff00728c */ /* 0x000fe4000bf26110 */
[----:B------:R-:W-:-:S04]  /*0ab0*/  UISETP.NE.U32.AND UP0, UPT, UR8, URZ, UPT ;  /* 0x000000ff0800728c */ /* 0x000fc8000bf05070 */
[----:B------:R-:W-:-:S03]  /*0ac0*/  UISETP.NE.AND.EX UP0, UPT, URZ, URZ, UPT, UP0 ;  /* 0x000000ffff00728c */ /* 0x000fc6000bf05300 */
[----:B------:R-:W-:Y:S08]  /*0ad0*/  BRA.U !UP1, `(.L_x_3) ;  /* 0x0000000109f87547 */ /* 0x000ff0000b800000 */
[----:B------:R-:W1:Y:S02]  /*0ae0*/  LDC.64 R12, c[0x0][0x380] ;  /* 0x0000e000ff0c7b82 */ /* 0x000e640000000a00 */
[----:B-1----:R-:W-:-:S04]  /*0af0*/  IADD3 R12, P0, P1, R12, UR4, R5 ;  /* 0x000000040c0c7c10 */ /* 0x002fc8000f91e005 */
[----:B------:R-:W-:-:S05]  /*0b00*/  IADD3.X R13, PT, PT, R13, UR5, R0, P0, P1 ;  /* 0x000000050d0d7c10 */ /* 0x000fca00087e2400 */
[----:B0-----:R-:W2:Y:S04]  /*0b10*/  LDG.E.U8 R3, desc[UR10][R12.64] ;  /* 0x0000000a0c037981 */ /* 0x001ea8000c1e1100 */
[----:B------:R-:W3:Y:S04]  /*0b20*/  LDG.E.U8 R4, desc[UR10][R12.64+0x1] ;  /* 0x0000010a0c047981 */ /* 0x000ee8000c1e1100 */
[----:B------:R-:W4:Y:S04]  /*0b30*/  LDG.E.U8 R7, desc[UR10][R12.64+0x2] ;  /* 0x0000020a0c077981 */ /* 0x000f28000c1e1100 */
[----:B------:R0:W5:Y:S01]  /*0b40*/  LDG.E.U8 R2, desc[UR10][R12.64+0x3] ;  /* 0x0000030a0c027981 */ /* 0x000162000c1e1100 */
[----:B------:R-:W-:Y:S01]  /*0b50*/  IMAD.MOV.U32 R9, RZ, RZ, R11 ;  /* 0x000000ffff097224 */ /* 0x000fe200078e000b */
[----:B------:R-:W-:-:S04]  /*0b60*/  UIADD3 UR4, UP1, UPT, UR4, 0x4, URZ ;  /* 0x0000000404047890 */ /* 0x000fc8000ff3e0ff */
[----:B------:R-:W-:Y:S01]  /*0b70*/  UIADD3.X UR5, UPT, UPT, URZ, UR5, URZ, UP1, !UPT ;  /* 0x00000005ff057290 */ /* 0x000fe20008ffe4ff */
        /* <DEDUP_REMOVED lines=9> */
[C---:B------:R-:W-:Y:S02]  /*0c10*/  ISETP.NE.AND P1, PT, R4.reuse, 0x43, PT ;  /* 0x000000430400780c */ /* 0x040fe40003f25270 */
        /* <DEDUP_REMOVED lines=9> */
[C---:B------:R-:W-:Y:S01]  /*0cb0*/  SEL R6, R4.reuse, RZ, P0 ;  /* 0x000000ff04067207 */ /* 0x040fe20000000000 */
[----:B0-----:R-:W-:Y:S01]  /*0cc0*/  IMAD R13, R4, UR6, RZ ;  /* 0x00000006040d7c24 */ /* 0x001fe2000f8e02ff */
[C---:B------:R-:W-:Y:S02]  /*0cd0*/  ISETP.NE.AND P0, PT, R7.reuse, 0x54, PT ;  /* 0x000000540700780c */ /* 0x040fe40003f05270 */
[----:B------:R-:W-:Y:S02]  /*0ce0*/  SEL R6, R6, 0x1, P1 ;  /* 0x0000000106067807 */ /* 0x000fe40000800000 */
[----:B------:R-:W-:Y:S02]  /*0cf0*/  ISETP.NE.AND P1, PT, R7, 0x47, PT ;  /* 0x000000470700780c */ /* 0x000fe40003f25270 */
[----:B------:R-:W-:Y:S02]  /*0d00*/  SEL R6, R6, 0x2, P0 ;  /* 0x0000000206067807 */ /* 0x000fe40000000000 */
[----:B-----5:R-:W-:-:S02]  /*0d10*/  ISETP.NE.AND P0, PT, R2, 0x41, PT ;  /* 0x000000410200780c */ /* 0x020fc40003f05270 */
[----:B------:R-:W-:Y:S01]  /*0d20*/  SEL R10, R6, 0x3, P1 ;  /* 0x00000003060a7807 */ /* 0x000fe20000800000 */
[----:B------:R-:W-:Y:S01]  /*0d30*/  IMAD.WIDE.U32 R6, R3, UR9, R8 ;  /* 0x0000000903067c25 */ /* 0x000fe2000f8e0008 */
[----:B------:R-:W-:Y:S02]  /*0d40*/  ISETP.NE.AND P2, PT, R2, 0x43, PT ;  /* 0x000000430200780c */ /* 0x000fe40003f45270 */
[----:B------:R-:W-:Y:S01]  /*0d50*/  SEL R3, R10, RZ, P0 ;  /* 0x000000ff0a037207 */ /* 0x000fe20000000000 */
[----:B------:R-:W-:Y:S01]  /*0d60*/  IMAD.WIDE.U32 R8, R4, UR9, RZ ;  /* 0x0000000904087c25 */ /* 0x000fe2000f8e00ff */
[----:B------:R-:W-:Y:S02]  /*0d70*/  ISETP.NE.AND P0, PT, R2, 0x54, PT ;  /* 0x000000540200780c */ /* 0x000fe40003f05270 */
[----:B------:R-:W-:Y:S01]  /*0d80*/  SEL R3, R3, 0x1, P2 ;  /* 0x0000000103037807 */ /* 0x000fe20001000000 */
[----:B------:R-:W-:Y:S01]  /*0d90*/  IMAD.IADD R4, R7, 0x1, R11 ;  /* 0x0000000107047824 */ /* 0x000fe200078e020b */
[----:B------:R-:W-:Y:S01]  /*0da0*/  LEA R11, P2, R8, R6, 0x2 ;  /* 0x00000006080b7211 */ /* 0x000fe200078410ff */
[----:B------:R-:W-:Y:S01]  /*0db0*/  IMAD.IADD R7, R9, 0x1, R13 ;  /* 0x0000000109077824 */ /* 0x000fe200078e020d */
[----:B------:R-:W-:Y:S01]  /*0dc0*/  ISETP.NE.AND P1, PT, R2, 0x47, PT ;  /* 0x000000470200780c */ /* 0x000fe20003f25270 */
[C---:B------:R-:W-:Y:S01]  /*0dd0*/  IMAD R9, R10.reuse, UR6, RZ ;  /* 0x000000060a097c24 */ /* 0x040fe2000f8e02ff */
[----:B------:R-:W-:Y:S01]  /*0de0*/  SEL R6, R3, 0x2, P0 ;  /* 0x0000000203067807 */ /* 0x000fe20000000000 */
[----:B------:R-:W-:Y:S01]  /*0df0*/  IMAD.WIDE.U32 R2, R10, UR9, RZ ;  /* 0x000000090a027c25 */ /* 0x000fe2000f8e00ff */
[----:B------:R-:W-:-:S02]  /*0e00*/  LEA.HI.X R8, R8, R4, R7, 0x2, P2 ;  /* 0x0000000408087211 */ /* 0x000fc400010f1407 */
[----:B------:R-:W-:Y:S01]  /*0e10*/  SEL R6, R6, 0x3, P1 ;  /* 0x0000000306067807 */ /* 0x000fe20000800000 */
[----:B------:R-:W-:Y:S01]  /*0e20*/  IMAD.IADD R7, R3, 0x1, R9 ;  /* 0x0000000103077824 */ /* 0x000fe200078e0209 */
[----:B------:R-:W-:-:S03]  /*0e30*/  LEA R3, P0, R2, R11, 0x4 ;  /* 0x0000000b02037211 */ /* 0x000fc600078020ff */
[----:B------:R-:W-:Y:S01]  /*0e40*/  IMAD.WIDE.U32 R10, R6, UR9, RZ ;  /* 0x00000009060a7c25 */ /* 0x000fe2000f8e00ff */
[----:B------:R-:W-:-:S03]  /*0e50*/  LEA.HI.X R2, R2, R8, R7, 0x4, P0 ;  /* 0x0000000802027211 */ /* 0x000fc600000f2407 */
[----:B------:R-:W-:Y:S01]  /*0e60*/  IMAD R9, R6, UR6, RZ ;  /* 0x0000000606097c24 */ /* 0x000fe2000f8e02ff */
[----:B------:R-:W-:Y:S01]  /*0e70*/  LEA R8, P0, R10, R3, 0x6 ;  /* 0x000000030a087211 */ /* 0x000fe200078030ff */
[----:B------:R-:W-:Y:S02]  /*0e80*/  USHF.L.U64.HI UR6, UR9, 0x8, UR6 ;  /* 0x0000000809067899 */ /* 0x000fe40008010206 */
[----:B------:R-:W-:Y:S01]  /*0e90*/  IMAD.IADD R11, R11, 0x1, R9 ;  /* 0x000000010b0b7824 */ /* 0x000fe200078e0209 */
[----:B------:R-:W-:-:S04]  /*0ea0*/  USHF.L.U32 UR9, UR9, 0x8, URZ ;  /* 0x0000000809097899 */ /* 0x000fc800080006ff */
[----:B------:R-:W-:-:S08]  /*0eb0*/  LEA.HI.X R11, R10, R2, R11, 0x6, P0 ;  /* 0x000000020a0b7211 */ /* 0x000fd000000f340b */
.L_x_3:
[----:B------:R-:W-:Y:S05]  /*0ec0*/  BRA.U !UP0, `(.L_x_0) ;  /* 0x0000000108e47547 */ /* 0x000fea000b800000 */
[----:B------:R-:W-:Y:S02]  /*0ed0*/  UISETP.NE.U32.AND UP1, UPT, UR8, 0x1, UPT ;  /* 0x000000010800788c */ /* 0x000fe4000bf25070 */
[----:B------:R-:W-:Y:S02]  /*0ee0*/  ULOP3.LUT UR7, UR14, 0x1, URZ, 0xc0, !UPT ;  /* 0x000000010e077892 */ /* 0x000fe4000f8ec0ff */
[----:B------:R-:W-:Y:S02]  /*0ef0*/  UISETP.NE.AND.EX UP1, UPT, URZ, URZ, UPT, UP1 ;  /* 0x000000ffff00728c */ /* 0x000fe4000bf25310 */
[----:B------:R-:W-:-:S04]  /*0f00*/  UISETP.NE.U32.AND UP0, UPT, UR7, 0x1, UPT ;  /* 0x000000010700788c */ /* 0x000fc8000bf05070 */
[----:B------:R-:W-:-:S03]  /*0f10*/  UISETP.NE.U32.AND.EX UP0, UPT, URZ, URZ, UPT, UP0 ;  /* 0x000000ffff00728c */ /* 0x000fc6000bf05100 */
[----:B------:R-:W-:Y:S08]  /*0f20*/  BRA.U !UP1, `(.L_x_4) ;  /* 0x0000000109887547 */ /* 0x000ff0000b800000 */
[----:B------:R-:W1:Y:S02]  /*0f30*/  LDC.64 R2, c[0x0][0x380] ;  /* 0x0000e000ff027b82 */ /* 0x000e640000000a00 */
[----:B-1----:R-:W-:-:S04]  /*0f40*/  IADD3 R2, P0, P1, R2, UR4, R5 ;  /* 0x0000000402027c10 */ /* 0x002fc8000f91e005 */
[----:B------:R-:W-:-:S05]  /*0f50*/  IADD3.X R3, PT, PT, R3, UR5, R0, P0, P1 ;  /* 0x0000000503037c10 */ /* 0x000fca00087e2400 */
[----:B0-----:R-:W2:Y:S04]  /*0f60*/  LDG.E.U8 R7, desc[UR10][R2.64] ;  /* 0x0000000a02077981 */ /* 0x001ea8000c1e1100 */
[----:B------:R-:W3:Y:S01]  /*0f70*/  LDG.E.U8 R4, desc[UR10][R2.64+0x1] ;  /* 0x0000010a02047981 */ /* 0x000ee2000c1e1100 */
        /* <DEDUP_REMOVED lines=14> */
[----:B------:R-:W-:Y:S01]  /*1060*/  IMAD.WIDE.U32 R8, R7, UR9, R8 ;  /* 0x0000000907087c25 */ /* 0x000fe2000f8e0008 */
[----:B------:R-:W-:-:S02]  /*1070*/  ISETP.NE.AND P0, PT, R4, 0x54, PT ;  /* 0x000000540400780c */ /* 0x000fc40003f05270 */
[----:B------:R-:W-:Y:S01]  /*1080*/  SEL R2, R2, 0x1, P1 ;  /* 0x0000000102027807 */ /* 0x000fe20000800000 */
[----:B------:R-:W-:Y:S01]  /*1090*/  IMAD R7, R7, UR6, RZ ;  /* 0x0000000607077c24 */ /* 0x000fe2000f8e02ff */
[----:B------:R-:W-:Y:S02]  /*10a0*/  ISETP.NE.AND P1, PT, R4, 0x47, PT ;  /* 0x000000470400780c */ /* 0x000fe40003f25270 */
[----:B------:R-:W-:Y:S01]  /*10b0*/  SEL R2, R2, 0x2, P0 ;  /* 0x0000000202027807 */ /* 0x000fe20000000000 */
[----:B------:R-:W-:-:S03]  /*10c0*/  IMAD.IADD R7, R9, 0x1, R7 ;  /* 0x0000000109077824 */ /* 0x000fc600078e0207 */
[----:B------:R-:W-:-:S05]  /*10d0*/  SEL R6, R2, 0x3, P1 ;  /* 0x0000000302067807 */ /* 0x000fca0000800000 */
[----:B------:R-:W-:-:S04]  /*10e0*/  IMAD.WIDE.U32 R2, R6, UR9, RZ ;  /* 0x0000000906027c25 */ /* 0x000fc8000f8e00ff */
[----:B------:R-:W-:Y:S01]  /*10f0*/  IMAD R11, R6, UR6, RZ ;  /* 0x00000006060b7c24 */ /* 0x000fe2000f8e02ff */
[----:B------:R-:W-:Y:S01]  /*1100*/  LEA R8, P0, R2, R8, 0x2 ;  /* 0x0000000802087211 */ /* 0x000fe200078010ff */
[----:B------:R-:W-:Y:S02]  /*1110*/  USHF.L.U64.HI UR6, UR9, 0x4, UR6 ;  /* 0x0000000409067899 */ /* 0x000fe40008010206 */
[----:B------:R-:W-:Y:S01]  /*1120*/  IMAD.IADD R11, R3, 0x1, R11 ;  /* 0x00000001030b7824 */ /* 0x000fe200078e020b */
[----:B------:R-:W-:-:S04]  /*1130*/  USHF.L.U32 UR9, UR9, 0x4, URZ ;  /* 0x0000000409097899 */ /* 0x000fc800080006ff */
[----:B------:R-:W-:-:S08]  /*1140*/  LEA.HI.X R11, R2, R7, R11, 0x2, P0 ;  /* 0x00000007020b7211 */ /* 0x000fd000000f140b */
.L_x_4:
[----:B------:R-:W-:Y:S05]  /*1150*/  BRA.U UP0, `(.L_x_0) ;  /* 0x0000000100407547 */ /* 0x000fea000b800000 */
[----:B------:R-:W1:Y:S02]  /*1160*/  LDC.64 R2, c[0x0][0x380] ;  /* 0x0000e000ff027b82 */ /* 0x000e640000000a00 */
[----:B-1----:R-:W-:-:S04]  /*1170*/  IADD3 R2, P0, P1, R2, UR4, R5 ;  /* 0x0000000402027c10 */ /* 0x002fc8000f91e005 */
[----:B------:R-:W-:-:S05]  /*1180*/  IADD3.X R3, PT, PT, R3, UR5, R0, P0, P1 ;  /* 0x0000000503037c10 */ /* 0x000fca00087e2400 */
[----:B0-----:R-:W2:Y:S01]  /*1190*/  LDG.E.U8 R2, desc[UR10][R2.64] ;  /* 0x0000000a02027981 */ /* 0x001ea2000c1e1100 */
[----:B------:R-:W-:Y:S01]  /*11a0*/  IMAD.MOV.U32 R9, RZ, RZ, R11 ;  /* 0x000000ffff097224 */ /* 0x000fe200078e000b */
[C---:B--2---:R-:W-:Y:S02]  /*11b0*/  ISETP.NE.AND P0, PT, R2.reuse, 0x41, PT ;  /* 0x000000410200780c */ /* 0x044fe40003f05270 */
[----:B------:R-:W-:Y:S02]  /*11c0*/  ISETP.NE.AND P1, PT, R2, 0x43, PT ;  /* 0x000000430200780c */ /* 0x000fe40003f25270 */
[----:B------:R-:W-:Y:S02]  /*11d0*/  SEL R5, R6, RZ, P0 ;  /* 0x000000ff06057207 */ /* 0x000fe40000000000 */
[----:B------:R-:W-:Y:S02]  /*11e0*/  ISETP.NE.AND P0, PT, R2, 0x54, PT ;  /* 0x000000540200780c */ /* 0x000fe40003f05270 */
[----:B------:R-:W-:-:S02]  /*11f0*/  SEL R5, R5, 0x1, P1 ;  /* 0x0000000105057807 */ /* 0x000fc40000800000 */
[----:B------:R-:W-:Y:S02]  /*1200*/  ISETP.NE.AND P1, PT, R2, 0x47, PT ;  /* 0x000000470200780c */ /* 0x000fe40003f25270 */
[----:B------:R-:W-:-:S04]  /*1210*/  SEL R5, R5, 0x2, P0 ;  /* 0x0000000205057807 */ /* 0x000fc80000000000 */
[----:B------:R-:W-:-:S05]  /*1220*/  SEL R5, R5, 0x3, P1 ;  /* 0x0000000305057807 */ /* 0x000fca0000800000 */
[----:B------:R-:W-:-:S04]  /*1230*/  IMAD.WIDE.U32 R8, R5, UR9, R8 ;  /* 0x0000000905087c25 */ /* 0x000fc8000f8e0008 */
[----:B------:R-:W-:-:S04]  /*1240*/  IMAD R5, R5, UR6, RZ ;  /* 0x0000000605057c24 */ /* 0x000fc8000f8e02ff */
[----:B------:R-:W-:-:S07]  /*1250*/  IMAD.IADD R11, R9, 0x1, R5 ;  /* 0x00000001090b7824 */ /* 0x000fce00078e0205 */
.L_x_0:
[----:B------:R-:W1:Y:S02]  /*1260*/  LDCU.64 UR4, c[0x0][0x398] ;  /* 0x00007300ff0477ac */ /* 0x000e640008000a00 */
[----:B-1----:R-:W-:-:S04]  /*1270*/  LEA R2, P0, R8, UR4, 0x3 ;  /* 0x0000000408027c11 */ /* 0x002fc8000f8018ff */
[----:B------:R-:W-:-:S05]  /*1280*/  LEA.HI.X R3, R8, UR5, R11, 0x3, P0 ;  /* 0x0000000508037c11 */ /* 0x000fca00080f1c0b */
[----:B0-----:R-:W2:Y:S02]  /*1290*/  LDG.E.64 R4, desc[UR10][R2.64] ;  /* 0x0000000a02047981 */ /* 0x001ea4000c1e1b00 */
[----:B--2---:R-:W-:-:S05]  /*12a0*/  IADD3 R4, P0, PT, R4, 0x1, RZ ;  /* 0x0000000104047810 */ /* 0x004fca0007f1e0ff */
[----:B------:R-:W-:-:S05]  /*12b0*/  IMAD.X R5, RZ, RZ, R5, P0 ;  /* 0x000000ffff057224 */ /* 0x000fca00000e0605 */
[----:B------:R-:W-:Y:S01]  /*12c0*/  STG.E.64 desc[UR10][R2.64], R4 ;  /* 0x0000000402007986 */ /* 0x000fe2000c101b0a */
[----:B------:R-:W-:Y:S05]  /*12d0*/  EXIT ;  /* 0x000000000000794d */ /* 0x000fea0003800000 */
.L_x_5:
[----:B------:R-:W-:-:S00]  /*12e0*/  BRA `(.L_x_5) ;  /* 0xfffffffc00fc7947 */ /* 0x000fc0000383ffff */
[----:B------:R-:W-:-:S00]  /*12f0*/  NOP ;  /* 0x0000000000007918 */ /* 0x000fc00000000000 */
        /* <DEDUP_REMOVED lines=8> */
.L_x_20:


//--------------------- .text._Z14find_kmers_GPUPmS_S_mm --------------------------
	.section	.text._Z14find_kmers_GPUPmS_S_mm,"ax",@progbits
	.align	128
        .global         _Z14find_kmers_GPUPmS_S_mm
        .type           _Z14find_kmers_GPUPmS_S_mm,@function
        .size           _Z14find_kmers_GPUPmS_S_mm,(.L_x_19 - _Z14find_kmers_GPUPmS_S_mm)
        .other          _Z14find_kmers_GPUPmS_S_mm,@"STO_CUDA_ENTRY STV_DEFAULT"
_Z14find_kmers_GPUPmS_S_mm:
.text._Z14find_kmers_GPUPmS_S_mm:
[----:B------:R-:W-:Y:S01]  /*0000*/  LDC R1, c[0x0][0x37c] ;  /* 0x0000df00ff017b82 */ /* 0x000fe20000000800 */
[----:B------:R-:W0:Y:S07]  /*0010*/  S2R R3, SR_TID.X ;  /* 0x0000000000037919 */ /* 0x000e2e0000002100 */
[----:B------:R-:W0:Y:S01]  /*0020*/  S2UR UR4, SR_CTAID.X ;  /* 0x00000000000479c3 */ /* 0x000e220000002500 */
[----:B------:R-:W1:Y:S01]  /*0030*/  LDCU.64 UR14, c[0x0][0x3a0] ;  /* 0x00007400ff0e77ac */ /* 0x000e620008000a00 */
[----:B------:R-:W-:Y:S01]  /*0040*/  BSSY.RECONVERGENT B0, `(.L_x_6) ;  /* 0x00000e8000007945 */ /* 0x000fe20003800200 */
[----:B------:R-:W2:Y:S05]  /*0050*/  LDCU.64 UR16, c[0x0][0x388] ;  /* 0x00007100ff1077ac */ /* 0x000eaa0008000a00 */
[----:B------:R-:W0:Y:S01]  /*0060*/  LDC R0, c[0x0][0x360] ;  /* 0x0000d800ff007b82 */ /* 0x000e220000000800 */
[----:B------:R-:W3:Y:S07]  /*0070*/  LDCU.64 UR8, c[0x0][0x358] ;  /* 0x00006b00ff0877ac */ /* 0x000eee0008000a00 */
[----:B------:R-:W4:Y:S01]  /*0080*/  LDC.64 R4, c[0x0][0x398] ;  /* 0x0000e600ff047b82 */ /* 0x000f220000000a00 */
[----:B0-----:R-:W-:-:S04]  /*0090*/  IMAD R0, R0, UR4, R3 ;  /* 0x0000000400007c24 */ /* 0x001fc8000f8e0203 */
[----:B-1----:R-:W-:-:S04]  /*00a0*/  IMAD.WIDE.U32 R2, R0, UR14, RZ ;  /* 0x0000000e00027c25 */ /* 0x002fc8000f8e00ff */
[----:B------:R-:W-:Y:S01]  /*00b0*/  IMAD R3, R0, UR15, R3 ;  /* 0x0000000f00037c24 */ /* 0x000fe2000f8e0203 */
[C---:B----4-:R-:W-:Y:S01]  /*00c0*/  ISETP.GE.U32.AND P0, PT, R2.reuse, R4, PT ;  /* 0x000000040200720c */ /* 0x050fe20003f06070 */
[----:B------:R-:W-:-:S03]  /*00d0*/  IMAD.SHL.U32 R10, R2, 0x8, RZ ;  /* 0x00000008020a7824 */ /* 0x000fc600078e00ff */
[----:B------:R-:W-:Y:S02]  /*00e0*/  ISETP.GE.U32.AND.EX P0, PT, R3, R5, PT, P0 ;  /* 0x000000050300720c */ /* 0x000fe40003f06100 */
[----:B------:R-:W-:Y:S02]  /*00f0*/  SHF.L.U64.HI R11, R2, 0x3, R3 ;  /* 0x00000003020b7819 */ /* 0x000fe40000010203 */
[----:B--2---:R-:W-:-:S04]  /*0100*/  IADD3 R2, P1, PT, R10, UR16, RZ ;  /* 0x000000100a027c10 */ /* 0x004fc8000ff3e0ff */
[----:B------:R-:W-:-:S05]  /*0110*/  IADD3.X R3, PT, PT, R11, UR17, RZ, P1, !PT ;  /* 0x000000110b037c10 */ /* 0x000fca0008ffe4ff */
[----:B---3--:R-:W-:Y:S05]  /*0120*/  @P0 BRA `(.L_x_7) ;  /* 0x0000000c00640947 */ /* 0x008fea0003800000 */
[----:B------:R-:W0:Y:S01]  /*0130*/  LDCU.64 UR18, c[0x0][0x380] ;  /* 0x00007000ff1277ac */ /* 0x000e220008000a00 */
[----:B------:R-:W2:Y:S01]  /*0140*/  LDG.E.64 R12, desc[UR8][R2.64] ;  /* 0x00000008020c7981 */ /* 0x000ea2000c1e1b00 */
[----:B0-----:R-:W-:-:S04]  /*0150*/  IADD3 R6, P0, PT, R10, UR18, RZ ;  /* 0x000000120a067c10 */ /* 0x001fc8000ff1e0ff */
[----:B------:R-:W-:-:S05]  /*0160*/  IADD3.X R7, PT, PT, R11, UR19, RZ, P0, !PT ;  /* 0x000000130b077c10 */ /* 0x000fca00087fe4ff */
[----:B------:R-:W2:Y:S01]  /*0170*/  LDG.E.64 R8, desc[UR8][R6.64] ;  /* 0x0000000806087981 */ /* 0x000ea2000c1e1b00 */
[----:B------:R-:W-:-:S04]  /*0180*/  UISETP.GE.U32.AND UP0, UPT, UR14, 0x2, UPT ;  /* 0x000000020e00788c */ /* 0x000fc8000bf06070 */
[----:B------:R-:W-:Y:S01]  /*0190*/  UISETP.GE.U32.AND.EX UP0, UPT, UR15, URZ, UPT, UP0 ;  /* 0x000000ff0f00728c */ /* 0x000fe2000bf06100 */
[----:B--2---:R-:W-:-:S04]  /*01a0*/  ISETP.GE.U32.AND P0, PT, R8, R12, PT ;  /* 0x0000000c0800720c */ /* 0x004fc80003f06070 */
[----:B------:R-:W-:-:S13]  /*01b0*/  ISETP.GE.U32.AND.EX P0, PT, R9, R13, PT, P0 ;  /* 0x0000000d0900720c */ /* 0x000fda0003f06100 */
[----:B------:R0:W-:Y:S01]  /*01c0*/  @!P0 STG.E.64 desc[UR8][R2.64], R8 ;  /* 0x0000000802008986 */ /* 0x0001e2000c101b08 */
[----:B------:R-:W-:Y:S02]  /*01d0*/  @!P0 IMAD.MOV.U32 R12, RZ, RZ, R8 ;  /* 0x000000ffff0c8224 */ /* 0x000fe400078e0008 */
[----:B------:R-:W-:Y:S01]  /*01e0*/  @!P0 IMAD.MOV.U32 R13, RZ, RZ, R9 ;  /* 0x000000ffff0d8224 */ /* 0x000fe200078e0009 */
[----:B------:R-:W-:Y:S06]  /*01f0*/  BRA.U !UP0, `(.L_x_7) ;  /* 0x0000000d08307547 */ /* 0x000fec000b800000 */
[----:B------:R-:W-:Y:S02]  /*0200*/  UIADD3 UR4, UP0, UPT, UR14, -0x2, URZ ;  /* 0xfffffffe0e047890 */ /* 0x000fe4000ff1e0ff */
[----:B------:R-:W-:Y:S02]  /*0210*/  UIADD3 UR7, UP2, UPT, UR14, -0x1, URZ ;  /* 0xffffffff0e077890 */ /* 0x000fe4000ff5e0ff */
[----:B------:R-:W-:Y:S02]  /*0220*/  UIADD3.X UR5, UPT, UPT, UR15, -0x1, URZ, UP0, !UPT ;  /* 0xffffffff0f057890 */ /* 0x000fe400087fe4ff */
[----:B------:R-:W-:Y:S02]  /*0230*/  UISETP.GE.U32.AND UP1, UPT, UR4, 0x7, UPT ;  /* 0x000000070400788c */ /* 0x000fe4000bf26070 */
[----:B------:R-:W-:Y:S02]  /*0240*/  ULOP3.LUT UR12, UR7, 0x7, URZ, 0xc0, !UPT ;  /* 0x00000007070c7892 */ /* 0x000fe4000f8ec0ff */
[----:B------:R-:W-:-:S02]  /*0250*/  UISETP.GE.U32.AND.EX UP1, UPT, UR5, URZ, UPT, UP1 ;  /* 0x000000ff0500728c */ /* 0x000fc4000bf26110 */
[----:B------:R-:W-:Y:S01]  /*0260*/  UISETP.NE.U32.AND UP0, UPT, UR12, URZ, UPT ;  /* 0x000000ff0c00728c */ /* 0x000fe2000bf05070 */
[----:B------:R-:W-:Y:S01]  /*0270*/  UMOV UR6, 0x1 ;  /* 0x0000000100067882 */ /* 0x000fe20000000000 */
[----:B------:R-:W-:Y:S02]  /*0280*/  UMOV UR4, URZ ;  /* 0x000000ff00047c82 */ /* 0x000fe40008000000 */
[----:B------:R-:W-:-:S03]  /*0290*/  UISETP.NE.AND.EX UP0, UPT, URZ, URZ, UPT, UP0 ;  /* 0x000000ffff00728c */ /* 0x000fc6000bf05300 */
[----:B------:R-:W-:Y:S08]  /*02a0*/  BRA.U !UP1, `(.L_x_8) ;  /* 0x0000000509747547 */ /* 0x000ff0000b800000 */
[----:B------:R-:W-:Y:S01]  /*02b0*/  IADD3 R10, P0, PT, R10, 0x20, RZ ;  /* 0x000000200a0a7810 */ /* 0x000fe20007f1e0ff */
[----:B------:R-:W-:Y:S01]  /*02c0*/  UIADD3.X UR11, UPT, UPT, UR15, -0x1, URZ, UP2, !UPT ;  /* 0xffffffff0f0b7890 */ /* 0x000fe200097fe4ff */
[----:B------:R-:W-:Y:S02]  /*02d0*/  UMOV UR6, 0x1 ;  /* 0x0000000100067882 */ /* 0x000fe40000000000 */
[C---:B0-----:R-:W-:Y:S01]  /*02e0*/  IADD3 R8, P1, PT, R10.reuse, UR18, RZ ;  /* 0x000000120a087c10 */ /* 0x041fe2000ff3e0ff */
[----:B------:R-:W-:Y:S01]  /*02f0*/  IMAD.X R11, RZ, RZ, R11, P0 ;  /* 0x000000ffff0b7224 */ /* 0x000fe200000e060b */
[----:B------:R-:W-:Y:S01]  /*0300*/  IADD3 R10, P2, PT, R10, UR16, RZ ;  /* 0x000000100a0a7c10 */ /* 0x000fe2000ff5e0ff */
[----:B------:R-:W-:-:S03]  /*0310*/  UMOV UR4, URZ ;  /* 0x000000ff00047c82 */ /* 0x000fc60008000000 */
[C---:B------:R-:W-:Y:S02]  /*0320*/  IADD3.X R9, PT, PT, R11.reuse, UR19, RZ, P1, !PT ;  /* 0x000000130b097c10 */ /* 0x040fe40008ffe4ff */
[----:B------:R-:W-:-:S07]  /*0330*/  IADD3.X R11, PT, PT, R11, UR17, RZ, P2, !PT ;  /* 0x000000110b0b7c10 */ /* 0x000fce00097fe4ff */
.L_x_9:
[----:B--2---:R-:W2:Y:S04]  /*0340*/  LDG.E.64 R14, desc[UR8][R8.64+-0x18] ;  /* 0xffffe808080e7981 */ /* 0x004ea8000c1e1b00 */
[----:B------:R-:W2:Y:S02]  /*0350*/  LDG.E.64 R16, desc[UR8][R10.64+-0x18] ;  /* 0xffffe8080a107981 */ /* 0x000ea4000c1e1b00 */
[----:B--2---:R-:W-:-:S04]  /*0360*/  ISETP.LT.U32.AND P0, PT, R14, R16, PT ;  /* 0x000000100e00720c */ /* 0x004fc80003f01070 */
[----:B------:R-:W-:-:S04]  /*0370*/  ISETP.LT.U32.AND.EX P0, PT, R15, R17, PT, P0 ;  /* 0x000000110f00720c */ /* 0x000fc80003f01100 */
[----:B------:R-:W-:Y:S02]  /*0380*/  SEL R19, R14, R16, P0 ;  /* 0x000000100e137207 */ /* 0x000fe40000000000 */
[----:B------:R-:W-:Y:S02]  /*0390*/  SEL R14, R15, R17, P0 ;  /* 0x000000110f0e7207 */ /* 0x000fe40000000000 */
[----:B------:R-:W-:-:S05]  /*03a0*/  IADD3 R16, P0, PT, R12, R19, RZ ;  /* 0x000000130c107210 */ /* 0x000fca0007f1e0ff */
[----:B------:R-:W-:-:S05]  /*03b0*/  IMAD.X R17, R13, 0x1, R14, P0 ;  /* 0x000000010d117824 */ /* 0x000fca00000e060e */
[----:B------:R0:W-:Y:S04]  /*03c0*/  STG.E.64 desc[UR8][R2.64], R16 ;  /* 0x0000001002007986 */ /* 0x0001e8000c101b08 */
[----:B------:R-:W2:Y:S04]  /*03d0*/  LDG.E.64 R12, desc[UR8][R8.64+-0x10] ;  /* 0xfffff008080c7981 */ /* 0x000ea8000c1e1b00 */
        /* <DEDUP_REMOVED lines=12> */
[----:B0-----:R-:W-:Y:S02]  /*04a0*/  SEL R17, R12, R14, P0 ;  /* 0x0000000e0c117207 */ /* 0x001fe40000000000 */
        /* <DEDUP_REMOVED lines=8> */
[----:B-1----:R-:W-:Y:S02]  /*0530*/  SEL R19, R12, R14, P0 ;  /* 0x0000000e0c137207 */ /* 0x002fe40000000000 */
        /* <DEDUP_REMOVED lines=31> */
[----:B------:R-:W3:Y:S04]  /*0730*/  LDG.E.64 R12, desc[UR8][R8.64+0x20] ;  /* 0x00002008080c7981 */ /* 0x000ee8000c1e1b00 */
[----:B------:R0:W3:Y:S01]  /*0740*/  LDG.E.64 R14, desc[UR8][R10.64+0x20] ;  /* 0x000020080a0e7981 */ /* 0x0000e2000c1e1b00 */
[----:B------:R-:W-:Y:S02]  /*0750*/  UIADD3 UR6, UP1, UPT, UR6, 0x8, URZ ;  /* 0x0000000806067890 */ /* 0x000fe4000ff3e0ff */
[----:B------:R-:W-:-:S02]  /*0760*/  ULOP3.LUT UR5, UR7, 0xfffffff8, URZ, 0xc0, !UPT ;  /* 0xfffffff807057892 */ /* 0x000fc4000f8ec0ff */
[----:B------:R-:W-:Y:S02]  /*0770*/  UIADD3.X UR4, UPT, UPT, URZ, UR4, URZ, UP1, !UPT ;  /* 0x00000004ff047290 */ /* 0x000fe40008ffe4ff */
[----:B------:R-:W-:Y:S01]  /*0780*/  UIADD3 UR5, UP1, UPT, -UR5, UR6, URZ ;  /* 0x0000000605057290 */ /* 0x000fe2000ff3e1ff */
[----:B0-----:R-:W-:-:S03]  /*0790*/  IADD3 R10, P1, PT, R10, 0x40, RZ ;  /* 0x000000400a0a7810 */ /* 0x001fc60007f3e0ff */
[----:B------:R-:W-:Y:S02]  /*07a0*/  UIADD3.X UR10, UPT, UPT, UR4, ~UR11, URZ, UP1, !UPT ;  /* 0x8000000b040a7290 */ /* 0x000fe40008ffe4ff */
[----:B------:R-:W-:Y:S01]  /*07b0*/  UISETP.NE.U32.AND UP1, UPT, UR5, 0x1, UPT ;  /* 0x000000010500788c */ /* 0x000fe2000bf25070 */
[----:B------:R-:W-:-:S03]  /*07c0*/  IMAD.X R11, RZ, RZ, R11, P1 ;  /* 0x000000ffff0b7224 */ /* 0x000fc600008e060b */
[----:B------:R-:W-:Y:S01]  /*07d0*/  UISETP.NE.AND.EX UP1, UPT, UR10, URZ, UPT, UP1 ;  /* 0x000000ff0a00728c */ /* 0x000fe2000bf25310 */
[----:B---3--:R-:W-:-:S04]  /*07e0*/  ISETP.LT.U32.AND P0, PT, R12, R14, PT ;  /* 0x0000000e0c00720c */ /* 0x008fc80003f01070 */
[----:B------:R-:W-:-:S04]  /*07f0*/  ISETP.LT.U32.AND.EX P0, PT, R13, R15, PT, P0 ;  /* 0x0000000f0d00720c */ /* 0x000fc80003f01100 */
[----:B-1----:R-:W-:Y:S02]  /*0800*/  SEL R19, R12, R14, P0 ;  /* 0x0000000e0c137207 */ /* 0x002fe40000000000 */
[----:B------:R-:W-:Y:S02]  /*0810*/  SEL R13, R13, R15, P0 ;  /* 0x0000000f0d0d7207 */ /* 0x000fe40000000000 */
[----:B------:R-:W-:-:S05]  /*0820*/  IADD3 R12, P0, PT, R19, R16, RZ ;  /* 0x00000010130c7210 */ /* 0x000fca0007f1e0ff */
[----:B------:R-:W-:Y:S01]  /*0830*/  IMAD.X R13, R13, 0x1, R17, P0 ;  /* 0x000000010d0d7824 */ /* 0x000fe200000e0611 */
[----:B------:R-:W-:-:S04]  /*0840*/  IADD3 R8, P0, PT, R8, 0x40, RZ ;  /* 0x0000004008087810 */ /* 0x000fc80007f1e0ff */
[----:B------:R2:W-:Y:S01]  /*0850*/  STG.E.64 desc[UR8][R2.64], R12 ;  /* 0x0000000c02007986 */ /* 0x0005e2000c101b08 */
[----:B------:R-:W-:Y:S01]  /*0860*/  IMAD.X R9, RZ, RZ, R9, P0 ;  /* 0x000000ffff097224 */ /* 0x000fe200000e0609 */
[----:B------:R-:W-:Y:S07]  /*0870*/  BRA.U UP1, `(.L_x_9) ;  /* 0xfffffff901b07547 */ /* 0x000fee000b83ffff */
.L_x_8:
[----:B------:R-:W-:Y:S05]  /*0880*/  BRA.U !UP0, `(.L_x_7) ;  /* 0x00000005088c7547 */ /* 0x000fea000b800000 */
[----:B------:R-:W-:Y:S02]  /*0890*/  UISETP.GE.U32.AND UP1, UPT, UR12, 0x4, UPT ;  /* 0x000000040c00788c */ /* 0x000fe4000bf26070 */
[----:B------:R-:W-:Y:S02]  /*08a0*/  ULOP3.LUT UR11, UR7, 0x3, URZ, 0xc0, !UPT ;  /* 0x00000003070b7892 */ /* 0x000fe4000f8ec0ff */
[----:B------:R-:W-:Y:S02]  /*08b0*/  UISETP.GE.U32.AND.EX UP1, UPT, URZ, URZ, UPT, UP1 ;  /* 0x000000ffff00728c */ /* 0x000fe4000bf26110 */
[----:B------:R-:W-:-:S04]  /*08c0*/  UISETP.NE.U32.AND UP0, UPT, UR11, URZ, UPT ;  /* 0x000000ff0b00728c */ /* 0x000fc8000bf05070 */
[----:B------:R-:W-:-:S03]  /*08d0*/  UISETP.NE.AND.EX UP0, UPT, URZ, URZ, UPT, UP0 ;  /* 0x000000ffff00728c */ /* 0x000fc6000bf05300 */
[----:B------:R-:W-:Y:S08]  /*08e0*/  BRA.U !UP1, `(.L_x_10) ;  /* 0x0000000109b07547 */ /* 0x000ff0000b800000 */
[----:B------:R-:W-:Y:S02]  /*08f0*/  USHF.L.U32 UR5, UR6, 0x3, URZ ;  /* 0x0000000306057899 */ /* 0x000fe400080006ff */
[----:B------:R-:W-:-:S04]  /*0900*/  USHF.L.U64.HI UR10, UR6, 0x3, UR4 ;  /* 0x00000003060a7899 */ /* 0x000fc80008010204 */
[----:B------:R-:W-:Y:S02]  /*0910*/  IADD3 R10, P0, PT, R6, UR5, RZ ;  /* 0x00000005060a7c10 */ /* 0x000fe4000ff1e0ff */
[----:B0-----:R-:W-:Y:S02]  /*0920*/  IADD3 R8, P1, PT, R2, UR5, RZ ;  /* 0x0000000502087c10 */ /* 0x001fe4000ff3e0ff */
[----:B------:R-:W-:Y:S02]  /*0930*/  IADD3.X R11, PT, PT, R7, UR10, RZ, P0, !PT ;  /* 0x0000000a070b7c10 */ /* 0x000fe400087fe4ff */
[----:B------:R-:W-:-:S03]  /*0940*/  IADD3.X R9, PT, PT, R3, UR10, RZ, P1, !PT ;  /* 0x0000000a03097c10 */ /* 0x000fc60008ffe4ff */
[----:B------:R-:W3:Y:S04]  /*0950*/  LDG.E.64 R14, desc[UR8][R10.64] ;  /* 0x000000080a0e7981 */ /* 0x000ee8000c1e1b00 */
[----:B--2---:R-:W3:Y:S02]  /*0960*/  LDG.E.64 R16, desc[UR8][R8.64] ;  /* 0x0000000808107981 */ /* 0x004ee4000c1e1b00 */
[----:B---3--:R-:W-:-:S04]  /*0970*/  ISETP.LT.U32.AND P0, PT, R14, R16, PT ;  /* 0x000000100e00720c */ /* 0x008fc80003f01070 */
        /* <DEDUP_REMOVED lines=25> */
[----:B------:R-:W2:Y:S01]  /*0b10*/  LDG.E.64 R14, desc[UR8][R8.64+0x18] ;  /* 0x00001808080e7981 */ /* 0x000ea2000c1e1b00 */
[----:B------:R-:W-:-:S04]  /*0b20*/  UIADD3 UR6, UP1, UPT, UR6, 0x4, URZ ;  /* 0x0000000406067890 */ /* 0x000fc8000ff3e0ff */
[----:B------:R-:W-:Y:S01]  /*0b30*/  UIADD3.X UR4, UPT, UPT, URZ, UR4, URZ, UP1, !UPT ;  /* 0x00000004ff047290 */ /* 0x000fe20008ffe4ff */
[----:B--2---:R-:W-:-:S04]  /*0b40*/  ISETP.LT.U32.AND P0, PT, R12, R14, PT ;  /* 0x0000000e0c00720c */ /* 0x004fc80003f01070 */
[----:B------:R-:W-:-:S04]  /*0b50*/  ISETP.LT.U32.AND.EX P0, PT, R13, R15, PT, P0 ;  /* 0x0000000f0d00720c */ /* 0x000fc80003f01100 */
[----:B-1----:R-:W-:Y:S02]  /*0b60*/  SEL R19, R12, R14, P0 ;  /* 0x0000000e0c137207 */ /* 0x002fe40000000000 */
[----:B------:R-:W-:Y:S02]  /*0b70*/  SEL R13, R13, R15, P0 ;  /* 0x0000000f0d0d7207 */ /* 0x000fe40000000000 */
[----:B------:R-:W-:-:S05]  /*0b80*/  IADD3 R12, P0, PT, R19, R16, RZ ;  /* 0x00000010130c7210 */ /* 0x000fca0007f1e0ff */
[----:B------:R-:W-:-:S05]  /*0b90*/  IMAD.X R13, R13, 0x1, R17, P0 ;  /* 0x000000010d0d7824 */ /* 0x000fca00000e0611 */
[----:B------:R3:W-:Y:S03]  /*0ba0*/  STG.E.64 desc[UR8][R2.64], R12 ;  /* 0x0000000c02007986 */ /* 0x0007e6000c101b08 */
.L_x_10:
[----:B------:R-:W-:Y:S05]  /*0bb0*/  BRA.U !UP0, `(.L_x_7) ;  /* 0x0000000108c07547 */ /* 0x000fea000b800000 */
[----:B------:R-:W-:Y:S02]  /*0bc0*/  UISETP.NE.U32.AND UP1, UPT, UR11, 0x1, UPT ;  /* 0x000000010b00788c */ /* 0x000fe4000bf25070 */
[----:B------:R-:W-:Y:S02]  /*0bd0*/  ULOP3.LUT UR5, UR7, 0x1, URZ, 0xc0, !UPT ;  /* 0x0000000107057892 */ /* 0x000fe4000f8ec0ff */
[----:B------:R-:W-:Y:S02]  /*0be0*/  UISETP.NE.AND.EX UP1, UPT, URZ, URZ, UPT, UP1 ;  /* 0x000000ffff00728c */ /* 0x000fe4000bf25310 */
[----:B------:R-:W-:-:S04]  /*0bf0*/  UISETP.NE.U32.AND UP0, UPT, UR5, 0x1, UPT ;  /* 0x000000010500788c */ /* 0x000fc8000bf05070 */
[----:B------:R-:W-:-:S03]  /*0c00*/  UISETP.NE.U32.AND.EX UP0, UPT, URZ, URZ, UPT, UP0 ;  /* 0x000000ffff00728c */ /* 0x000fc6000bf05100 */
[----:B------:R-:W-:Y:S08]  /*0c10*/  BRA.U !UP1, `(.L_x_11) ;  /* 0x0000000109687547 */ /* 0x000ff0000b800000 */
[----:B------:R-:W-:Y:S02]  /*0c20*/  USHF.L.U32 UR7, UR6, 0x3, URZ ;  /* 0x0000000306077899 */ /* 0x000fe400080006ff */
[----:B------:R-:W-:-:S04]  /*0c30*/  USHF.L.U64.HI UR5, UR6, 0x3, UR4 ;  /* 0x0000000306057899 */ /* 0x000fc80008010204 */
[----:B--23--:R-:W-:Y:S02]  /*0c40*/  IADD3 R16, P0, PT, R6, UR7, RZ ;  /* 0x0000000706107c10 */ /* 0x00cfe4000ff1e0ff */
[----:B------:R-:W-:Y:S02]  /*0c50*/  IADD3 R18, P1, PT, R2, UR7, RZ ;  /* 0x0000000702127c10 */ /* 0x000fe4000ff3e0ff */
[----:B------:R-:W-:Y:S02]  /*0c60*/  IADD3.X R17, PT, PT, R7, UR5, RZ, P0, !PT ;  /* 0x0000000507117c10 */ /* 0x000fe400087fe4ff */
[----:B------:R-:W-:-:S03]  /*0c70*/  IADD3.X R19, PT, PT, R3, UR5, RZ, P1, !PT ;  /* 0x0000000503137c10 */ /* 0x000fc60008ffe4ff */
[----:B0-----:R-:W2:Y:S04]  /*0c80*/  LDG.E.64 R8, desc[UR8][R16.64] ;  /* 0x0000000810087981 */ /* 0x001ea8000c1e1b00 */
        /* <DEDUP_REMOVED lines=14> */
[----:B------:R-:W-:Y:S02]  /*0d70*/  SEL R13, R8, R10, P0 ;  /* 0x0000000a080d7207 */ /* 0x000fe40000000000 */
[----:B------:R-:W-:Y:S02]  /*0d80*/  SEL R9, R9, R11, P0 ;  /* 0x0000000b09097207 */ /* 0x000fe40000000000 */
[----:B------:R-:W-:-:S05]  /*0d90*/  IADD3 R12, P0, PT, R13, R14, RZ ;  /* 0x0000000e0d0c7210 */ /* 0x000fca0007f1e0ff */
[----:B------:R-:W-:-:S05]  /*0da0*/  IMAD.X R13, R9, 0x1, R15, P0 ;  /* 0x00000001090d7824 */ /* 0x000fca00000e060f */
[----:B------:R1:W-:Y:S03]  /*0db0*/  STG.E.64 desc[UR8][R2.64], R12 ;  /* 0x0000000c02007986 */ /* 0x0003e6000c101b08 */
.L_x_11:
[----:B------:R-:W-:Y:S05]  /*0dc0*/  BRA.U UP0, `(.L_x_7) ;  /* 0x00000001003c7547 */ /* 0x000fea000b800000 */
[----:B------:R-:W-:Y:S02]  /*0dd0*/  USHF.L.U32 UR5, UR6, 0x3, URZ ;  /* 0x0000000306057899 */ /* 0x000fe400080006ff */
[----:B------:R-:W-:-:S04]  /*0de0*/  USHF.L.U64.HI UR4, UR6, 0x3, UR4 ;  /* 0x0000000306047899 */ /* 0x000fc80008010204 */
[----:B------:R-:W-:Y:S02]  /*0df0*/  IADD3 R6, P0, PT, R6, UR5, RZ ;  /* 0x0000000506067c10 */ /* 0x000fe4000ff1e0ff */
[----:B0-----:R-:W-:Y:S02]  /*0e00*/  IADD3 R8, P1, PT, R2, UR5, RZ ;  /* 0x0000000502087c10 */ /* 0x001fe4000ff3e0ff */
[----:B------:R-:W-:Y:S02]  /*0e10*/  IADD3.X R7, PT, PT, R7, UR4, RZ, P0, !PT ;  /* 0x0000000407077c10 */ /* 0x000fe400087fe4ff */
[----:B------:R-:W-:-:S04]  /*0e20*/  IADD3.X R9, PT, PT, R3, UR4, RZ, P1, !PT ;  /* 0x0000000403097c10 */ /* 0x000fc80008ffe4ff */
[----:B------:R-:W4:Y:S04]  /*0e30*/  LDG.E.64 R6, desc[UR8][R6.64] ;  /* 0x0000000806067981 */ /* 0x000f28000c1e1b00 */
[----:B------:R-:W4:Y:S02]  /*0e40*/  LDG.E.64 R8, desc[UR8][R8.64] ;  /* 0x0000000808087981 */ /* 0x000f24000c1e1b00 */
[----:B----4-:R-:W-:-:S04]  /*0e50*/  ISETP.LT.U32.AND P0, PT, R6, R8, PT ;  /* 0x000000080600720c */ /* 0x010fc80003f01070 */
[----:B------:R-:W-:-:S04]  /*0e60*/  ISETP.LT.U32.AND.EX P0, PT, R7, R9, PT, P0 ;  /* 0x000000090700720c */ /* 0x000fc80003f01100 */
[----:B------:R-:W-:Y:S02]  /*0e70*/  SEL R11, R6, R8, P0 ;  /* 0x00000008060b7207 */ /* 0x000fe40000000000 */
[----:B------:R-:W-:Y:S02]  /*0e80*/  SEL R10, R7, R9, P0 ;  /* 0x00000009070a7207 */ /* 0x000fe40000000000 */
[----:B-123--:R-:W-:-:S05]  /*0e90*/  IADD3 R12, P0, PT, R12, R11, RZ ;  /* 0x0000000b0c0c7210 */ /* 0x00efca0007f1e0ff */
[----:B------:R-:W-:-:S05]  /*0ea0*/  IMAD.X R13, R13, 0x1, R10, P0 ;  /* 0x000000010d0d7824 */ /* 0x000fca00000e060a */
[----:B------:R4:W-:Y:S03]  /*0eb0*/  STG.E.64 desc[UR8][R2.64], R12 ;  /* 0x0000000c02007986 */ /* 0x0009e6000c101b08 */
.L_x_7:
[----:B------:R-:W-:Y:S05]  /*0ec0*/  BSYNC.RECONVERGENT B0 ;  /* 0x0000000000007941 */ /* 0x000fea0003800200 */
.L_x_6:
[----:B------:R-:W-:Y:S01]  /*0ed0*/  LOP3.LUT R5, R5, UR15, RZ, 0xfc, !PT ;  /* 0x0000000f05057c12 */ /* 0x000fe2000f8efcff */
[----:B------:R-:W-:Y:S03]  /*0ee0*/  BAR.SYNC.DEFER_BLOCKING 0x0 ;  /* 0x0000000000007b1d */ /* 0x000fe60000010000 */
[----:B------:R-:W-:-:S03]  /*0ef0*/  ISETP.NE.U32.AND P0, PT, R5, RZ, PT ;  /* 0x000000ff0500720c */ /* 0x000fc60003f05070 */
[----:B------:R-:W0:Y:S10]  /*0f00*/  LDCU.64 UR4, c[0x0][0x398] ;  /* 0x00007300ff0477ac */ /* 0x000e340008000a00 */
[----:B------:R-:W-:Y:S05]  /*0f10*/  @P0 BRA `(.L_x_12) ;  /* 0x0000000000540947 */ /* 0x000fea0003800000 */
[----:B------:R-:W5:Y:S01]  /*0f20*/  I2F.U32.RP R5, UR14 ;  /* 0x0000000e00057d06 */ /* 0x000f620008209000 */
[----:B------:R-:W-:-:S07]  /*0f30*/  ISETP.NE.U32.AND P2, PT, RZ, UR14, PT ;  /* 0x0000000eff007c0c */ /* 0x000fce000bf45070 */
[----:B-----5:R-:W5:Y:S02]  /*0f40*/  MUFU.RCP R5, R5 ;  /* 0x0000000500057308 */ /* 0x020f640000001000 */
[----:B-----5:R-:W-:Y:S02]  /*0f50*/  VIADD R6, R5, 0xffffffe ;  /* 0x0ffffffe05067836 */ /* 0x020fe40000000000 */
[----:B------:R-:W-:-:S04]  /*0f60*/  IMAD.MOV.U32 R5, RZ, RZ, RZ ;  /* 0x000000ffff057224 */ /* 0x000fc800078e00ff */
[----:B------:R5:W0:Y:S02]  /*0f70*/  F2I.FTZ.U32.TRUNC.NTZ R7, R6 ;  /* 0x0000000600077305 */ /* 0x000a24000021f000 */
[----:B-----5:R-:W-:Y:S02]  /*0f80*/  IMAD.MOV.U32 R6, RZ, RZ, RZ ;  /* 0x000000ffff067224 */ /* 0x020fe400078e00ff */
[----:B0-----:R-:W-:-:S04]  /*0f90*/  IMAD.MOV R9, RZ, RZ, -R7 ;  /* 0x000000ffff097224 */ /* 0x001fc800078e0a07 */
[----:B------:R-:W-:-:S04]  /*0fa0*/  IMAD R9, R9, UR14, RZ ;  /* 0x0000000e09097c24 */ /* 0x000fc8000f8e02ff */
[----:B------:R-:W-:-:S06]  /*0fb0*/  IMAD.HI.U32 R7, R7, R9, R6 ;  /* 0x0000000907077227 */ /* 0x000fcc00078e0006 */
[----:B------:R-:W-:-:S04]  /*0fc0*/  IMAD.HI.U32 R7, R7, R4, RZ ;  /* 0x0000000407077227 */ /* 0x000fc800078e00ff */
[----:B------:R-:W-:-:S04]  /*0fd0*/  IMAD.MOV R9, RZ, RZ, -R7 ;  /* 0x000000ffff097224 */ /* 0x000fc800078e0a07 */
[----:B------:R-:W-:-:S05]  /*0fe0*/  IMAD R4, R9, UR14, R4 ;  /* 0x0000000e09047c24 */ /* 0x000fca000f8e0204 */
[----:B------:R-:W-:-:S13]  /*0ff0*/  ISETP.GE.U32.AND P0, PT, R4, UR14, PT ;  /* 0x0000000e04007c0c */ /* 0x000fda000bf06070 */
[----:B------:R-:W-:Y:S02]  /*1000*/  @P0 VIADD R4, R4, -UR14 ;  /* 0x8000000e04040c36 */ /* 0x000fe40008000000 */
[----:B------:R-:W-:-:S03]  /*1010*/  @P0 VIADD R7, R7, 0x1 ;  /* 0x0000000107070836 */ /* 0x000fc60000000000 */
[----:B------:R-:W-:-:S13]  /*1020*/  ISETP.GE.U32.AND P1, PT, R4, UR14, PT ;  /* 0x0000000e04007c0c */ /* 0x000fda000bf26070 */
[----:B------:R-:W-:Y:S01]  /*1030*/  @P1 VIADD R7, R7, 0x1 ;  /* 0x0000000107071836 */ /* 0x000fe20000000000 */
[----:B------:R-:W-:-:S05]  /*1040*/  @!P2 LOP3.LUT R7, RZ, UR14, RZ, 0x33, !PT ;  /* 0x0000000eff07ac12 */ /* 0x000fca000f8e33ff */
[----:B------:R-:W-:Y:S01]  /*1050*/  IMAD.MOV.U32 R4, RZ, RZ, R7 ;  /* 0x000000ffff047224 */ /* 0x000fe200078e0007 */
[----:B------:R-:W-:Y:S06]  /*1060*/  BRA `(.L_x_13) ;  /* 0x0000000000187947 */ /* 0x000fec0003800000 */
.L_x_12:
[----:B0-----:R-:W0:Y:S01]  /*1070*/  LDC R8, c[0x0][0x3a0] ;  /* 0x0000e800ff087b82 */ /* 0x001e220000000800 */
[----:B------:R-:W-:-:S07]  /*1080*/  MOV R6, 0x10b0 ;  /* 0x000010b000067802 */ /* 0x000fce0000000f00 */
[----:B------:R-:W0:Y:S02]  /*1090*/  LDC R7, c[0x0][0x3a4] ;  /* 0x0000e900ff077b82 */ /* 0x000e240000000800 */
[----:B01234-:R-:W-:Y:S05]  /*10a0*/  CALL.REL.NOINC `($__internal_0_$__cuda_sm20_div_u64) ;  /* 0x0000000400047944 */ /* 0x01ffea0003c00000 */
[----:B------:R-:W-:Y:S02]  /*10b0*/  IMAD.MOV.U32 R4, RZ, RZ, R9 ;  /* 0x000000ffff047224 */ /* 0x000fe400078e0009 */
[----:B------:R-:W-:-:S07]  /*10c0*/  IMAD.MOV.U32 R5, RZ, RZ, R12 ;  /* 0x000000ffff057224 */ /* 0x000fce00078e000c */
.L_x_13:
[----:B------:R-:W-:Y:S01]  /*10d0*/  ISETP.GT.U32.AND P0, PT, R4, R0, PT ;  /* 0x000000000400720c */ /* 0x000fe20003f04070 */
[----:B------:R-:W0:Y:S01]  /*10e0*/  LDC.64 R8, c[0x0][0x3a0] ;  /* 0x0000e800ff087b82 */ /* 0x000e220000000a00 */
[----:B------:R-:W5:Y:S02]  /*10f0*/  LDCU.64 UR6, c[0x0][0x390] ;  /* 0x00007200ff0677ac */ /* 0x000f640008000a00 */
[----:B------:R-:W-:Y:S01]  /*1100*/  ISETP.GT.U32.AND.EX P0, PT, R5, RZ, PT, P0 ;  /* 0x000000ff0500720c */ /* 0x000fe20003f04100 */
[----:B------:R-:W0:-:S12]  /*1110*/  LDCU UR10, c[0x0][0x39c] ;  /* 0x00007380ff0a77ac */ /* 0x000e180008000800 */
[----:B-1234-:R-:W2:Y:S01]  /*1120*/  @P0 LDG.E.64 R2, desc[UR8][R2.64] ;  /* 0x0000000802020981 */ /* 0x01eea2000c1e1b00 */
[----:B-----5:R-:W-:-:S04]  /*1130*/  LEA R4, P1, R0, UR6, 0x3 ;  /* 0x0000000600047c11 */ /* 0x020fc8000f8218ff */
[----:B------:R-:W-:Y:S02]  /*1140*/  LEA.HI.X R5, R0, UR7, RZ, 0x3, P1 ;  /* 0x0000000700057c11 */ /* 0x000fe400088f1cff */
[C---:B0-----:R-:W-:Y:S01]  /*1150*/  SHF.L.U64.HI R7, R8.reuse, 0x1, R9 ;  /* 0x0000000108077819 */ /* 0x041fe20000010209 */
[----:B------:R-:W-:-:S03]  /*1160*/  IMAD.SHL.U32 R8, R8, 0x2, RZ ;  /* 0x0000000208087824 */ /* 0x000fc600078e00ff */
[----:B------:R-:W-:Y:S01]  /*1170*/  LOP3.LUT R6, R7, UR10, RZ, 0xfc, !PT ;  /* 0x0000000a07067c12 */ /* 0x000fe2000f8efcff */
[----:B--2---:R0:W-:Y:S03]  /*1180*/  @P0 STG.E.64 desc[UR8][R4.64], R2 ;  /* 0x0000000204000986 */ /* 0x0041e6000c101b08 */
[----:B------:R-:W-:-:S13]  /*1190*/  ISETP.NE.U32.AND P0, PT, R6, RZ, PT ;  /* 0x000000ff0600720c */ /* 0x000fda0003f05070 */
[----:B0-----:R-:W-:Y:S05]  /*11a0*/  @P0 BRA `(.L_x_14) ;  /* 0x0000000000540947 */ /* 0x001fea0003800000 */
[----:B------:R-:W0:Y:S01]  /*11b0*/  I2F.U32.RP R6, R8 ;  /* 0x0000000800067306 */ /* 0x000e220000209000 */
[----:B------:R-:W1:Y:S01]  /*11c0*/  LDCU UR4, c[0x0][0x398] ;  /* 0x00007300ff0477ac */ /* 0x000e620008000800 */
[----:B------:R-:W-:-:S06]  /*11d0*/  ISETP.NE.U32.AND P2, PT, R8, RZ, PT ;  /* 0x000000ff0800720c */ /* 0x000fcc0003f45070 */
[----:B0-----:R-:W0:Y:S02]  /*11e0*/  MUFU.RCP R6, R6 ;  /* 0x0000000600067308 */ /* 0x001e240000001000 */
[----:B0-----:R-:W-:-:S06]  /*11f0*/  VIADD R2, R6, 0xffffffe ;  /* 0x0ffffffe06027836 */ /* 0x001fcc0000000000 */
[----:B------:R0:W2:Y:S02]  /*1200*/  F2I.FTZ.U32.TRUNC.NTZ R3, R2 ;  /* 0x0000000200037305 */ /* 0x0000a4000021f000 */
[----:B0-----:R-:W-:Y:S02]  /*1210*/  IMAD.MOV.U32 R2, RZ, RZ, RZ ;  /* 0x000000ffff027224 */ /* 0x001fe400078e00ff */
[----:B--2---:R-:W-:-:S04]  /*1220*/  IMAD.MOV R9, RZ, RZ, -R3 ;  /* 0x000000ffff097224 */ /* 0x004fc800078e0a03 */
[----:B------:R-:W-:-:S04]  /*1230*/  IMAD R9, R9, R8, RZ ;  /* 0x0000000809097224 */ /* 0x000fc800078e02ff */
[----:B------:R-:W-:-:S06]  /*1240*/  IMAD.HI.U32 R3, R3, R9, R2 ;  /* 0x0000000903037227 */ /* 0x000fcc00078e0002 */
[----:B-1----:R-:W-:-:S04]  /*1250*/  IMAD.HI.U32 R2, R3, UR4, RZ ;  /* 0x0000000403027c27 */ /* 0x002fc8000f8e00ff */
[----:B------:R-:W-:-:S04]  /*1260*/  IMAD.MOV R3, RZ, RZ, -R2 ;  /* 0x000000ffff037224 */ /* 0x000fc800078e0a02 */
[----:B------:R-:W-:-:S05]  /*1270*/  IMAD R3, R8, R3, UR4 ;  /* 0x0000000408037e24 */ /* 0x000fca000f8e0203 */
[----:B------:R-:W-:-:S13]  /*1280*/  ISETP.GE.U32.AND P0, PT, R3, R8, PT ;  /* 0x000000080300720c */ /* 0x000fda0003f06070 */
[----:B------:R-:W-:Y:S02]  /*1290*/  @P0 IMAD.IADD R3, R3, 0x1, -R8 ;  /* 0x0000000103030824 */ /* 0x000fe400078e0a08 */
[----:B------:R-:W-:-:S03]  /*12a0*/  @P0 VIADD R2, R2, 0x1 ;  /* 0x0000000102020836 */ /* 0x000fc60000000000 */
[----:B------:R-:W-:Y:S01]  /*12b0*/  ISETP.GE.U32.AND P1, PT, R3, R8, PT ;  /* 0x000000080300720c */ /* 0x000fe20003f26070 */
[----:B------:R-:W-:-:S12]  /*12c0*/  IMAD.MOV.U32 R3, RZ, RZ, RZ ;  /* 0x000000ffff037224 */ /* 0x000fd800078e00ff */
[----:B------:R-:W-:Y:S01]  /*12d0*/  @P1 VIADD R2, R2, 0x1 ;  /* 0x0000000102021836 */ /* 0x000fe20000000000 */
[----:B------:R-:W-:Y:S01]  /*12e0*/  @!P2 LOP3.LUT R2, RZ, R8, RZ, 0x33, !PT ;  /* 0x00000008ff02a212 */ /* 0x000fe200078e33ff */
[----:B------:R-:W-:Y:S06]  /*12f0*/  BRA `(.L_x_15) ;  /* 0x0000000000107947 */ /* 0x000fec0003800000 */
.L_x_14:
[----:B------:R-:W-:-:S07]  /*1300*/  MOV R6, 0x1320 ;  /* 0x0000132000067802 */ /* 0x000fce0000000f00 */
[----:B------:R-:W-:Y:S05]  /*1310*/  CALL.REL.NOINC `($__internal_0_$__cuda_sm20_div_u64) ;  /* 0x0000000000687944 */ /* 0x000fea0003c00000 */
[----:B------:R-:W-:Y:S02]  /*1320*/  IMAD.MOV.U32 R2, RZ, RZ, R9 ;  /* 0x000000ffff027224 */ /* 0x000fe400078e0009 */
[----:B------:R-:W-:-:S07]  /*1330*/  IMAD.MOV.U32 R3, RZ, RZ, R12 ;  /* 0x000000ffff037224 */ /* 0x000fce00078e000c */
.L_x_15:
[----:B------:R-:W0:Y:S01]  /*1340*/  LDCU.64 UR4, c[0x0][0x398] ;  /* 0x00007300ff0477ac */ /* 0x000e220008000a00 */
[----:B------:R-:W1:Y:S01]  /*1350*/  LDC.64 R10, c[0x0][0x390] ;  /* 0x0000e400ff0a7b82 */ /* 0x000e620000000a00 */
[----:B0-----:R-:W-:-:S04]  /*1360*/  ISETP.GT.U32.AND P0, PT, R8, UR4, PT ;  /* 0x0000000408007c0c */ /* 0x001fc8000bf04070 */
[----:B------:R-:W-:-:S13]  /*1370*/  ISETP.GT.U32.AND.EX P0, PT, R7, UR5, PT, P0 ;  /* 0x0000000507007c0c */ /* 0x000fda000bf04100 */
[----:B------:R-:W-:Y:S05]  /*1380*/  @P0 BRA `(.L_x_16) ;  /* 0x00000000003c0947 */ /* 0x000fea0003800000 */
.L_x_17:
[----:B------:R-:W-:Y:S01]  /*1390*/  BAR.SYNC.DEFER_BLOCKING 0x0 ;  /* 0x0000000000007b1d */ /* 0x000fe20000010000 */
[----:B------:R-:W-:-:S04]  /*13a0*/  ISETP.GT.U32.AND P0, PT, R2, R0, PT ;  /* 0x000000000200720c */ /* 0x000fc80003f04070 */
[----:B------:R-:W-:-:S13]  /*13b0*/  ISETP.GT.U32.AND.EX P0, PT, R3, RZ, PT, P0 ;  /* 0x000000ff0300720c */ /* 0x000fda0003f04100 */
[----:B------:R-:W-:-:S04]  /*13c0*/  @P0 LEA R6, P1, R2, R4, 0x3 ;  /* 0x0000000402060211 */ /* 0x000fc800078218ff */
[----:B------:R-:W-:Y:S01]  /*13d0*/  @P0 LEA.HI.X R7, R2, R5, R3, 0x3, P1 ;  /* 0x0000000502070211 */ /* 0x000fe200008f1c03 */
[----:B------:R-:W2:Y:S05]  /*13e0*/  @P0 LDG.E.64 R8, desc[UR8][R4.64] ;  /* 0x0000000804080981 */ /* 0x000eaa000c1e1b00 */
[----:B------:R-:W2:Y:S02]  /*13f0*/  @P0 LDG.E.64 R6, desc[UR8][R6.64] ;  /* 0x0000000806060981 */ /* 0x000ea4000c1e1b00 */
[----:B--2---:R-:W-:-:S05]  /*1400*/  @P0 IADD3 R8, P1, PT, R6, R8, RZ ;  /* 0x0000000806080210 */ /* 0x004fca0007f3e0ff */
[----:B------:R-:W-:-:S05]  /*1410*/  @P0 IMAD.X R9, R7, 0x1, R9, P1 ;  /* 0x0000000107090824 */ /* 0x000fca00008e0609 */
[----:B------:R0:W-:Y:S01]  /*1420*/  @P0 STG.E.64 desc[UR8][R4.64], R8 ;  /* 0x0000000804000986 */ /* 0x0001e2000c101b08 */
[C---:B------:R-:W-:Y:S02]  /*1430*/  ISETP.GT.U32.AND P0, PT, R2.reuse, 0x1, PT ;  /* 0x000000010200780c */ /* 0x040fe40003f04070 */
[--C-:B------:R-:W-:Y:S02]  /*1440*/  SHF.R.U64 R2, R2, 0x1, R3.reuse ;  /* 0x0000000102027819 */ /* 0x100fe40000001203 */
[----:B------:R-:W-:Y:S02]  /*1450*/  ISETP.GT.U32.AND.EX P0, PT, R3, RZ, PT, P0 ;  /* 0x000000ff0300720c */ /* 0x000fe40003f04100 */
[----:B------:R-:W-:-:S11]  /*1460*/  SHF.R.U32.HI R3, RZ, 0x1, R3 ;  /* 0x00000001ff037819 */ /* 0x000fd60000011603 */
[----:B0-----:R-:W-:Y:S05]  /*1470*/  @P0 BRA `(.L_x_17) ;  /* 0xfffffffc00c40947 */ /* 0x001fea000383ffff */
.L_x_16:
[----:B-1----:R-:W2:Y:S01]  /*1480*/  LDG.E.64 R10, desc[UR8][R10.64] ;  /* 0x000000080a0a7981 */ /* 0x002ea2000c1e1b00 */
[----:B------:R-:W2:Y:S03]  /*1490*/  LDC.64 R2, c[0x0][0x388] ;  /* 0x0000e200ff027b82 */ /* 0x000ea60000000a00 */
[----:B--2---:R-:W-:Y:S01]  /*14a0*/  STG.E.64 desc[UR8][R2.64], R10 ;  /* 0x0000000a02007986 */ /* 0x004fe2000c101b08 */
[----:B------:R-:W-:Y:S05]  /*14b0*/  EXIT ;  /* 0x000000000000794d */ /* 0x000fea0003800000 */
        .weak           $__internal_0_$__cuda_sm20_div_u64
        .type           $__internal_0_$__cuda_sm20_div_u64,@function
        .size           $__internal_0_$__cuda_sm20_div_u64,(.L_x_19 - $__internal_0_$__cuda_sm20_div_u64)
$__internal_0_$__cuda_sm20_div_u64:
[----:B------:R-:W-:Y:S02]  /*14c0*/  IMAD.MOV.U32 R14, RZ, RZ, R8 ;  /* 0x000000ffff0e7224 */ /* 0x000fe400078e0008 */
[----:B------:R-:W-:-:S04]  /*14d0*/  IMAD.MOV.U32 R15, RZ, RZ, R7 ;  /* 0x000000ffff0f7224 */ /* 0x000fc800078e0007 */
[----:B------:R-:W0:Y:S08]  /*14e0*/  I2F.U64.RP R9, R14 ;  /* 0x0000000e00097312 */ /* 0x000e300000309000 */
[----:B0-----:R-:W0:Y:S02]  /*14f0*/  MUFU.RCP R9, R9 ;  /* 0x0000000900097308 */ /* 0x001e240000001000 */
[----:B0-----:R-:W-:-:S06]  /*1500*/  VIADD R10, R9, 0x1ffffffe ;  /* 0x1ffffffe090a7836 */ /* 0x001fcc0000000000 */
[----:B------:R-:W0:Y:S02]  /*1510*/  F2I.U64.TRUNC R10, R10 ;  /* 0x0000000a000a7311 */ /* 0x000e24000020d800 */
[----:B0-----:R-:W-:-:S04]  /*1520*/  IMAD.WIDE.U32 R12, R10, R8, RZ ;  /* 0x000000080a0c7225 */ /* 0x001fc800078e00ff */
[----:B------:R-:W-:Y:S01]  /*1530*/  IMAD R13, R10, R7, R13 ;  /* 0x000000070a0d7224 */ /* 0x000fe200078e020d */
[----:B------:R-:W-:-:S03]  /*1540*/  IADD3 R17, P0, PT, RZ, -R12, RZ ;  /* 0x8000000cff117210 */ /* 0x000fc60007f1e0ff */
[----:B------:R-:W-:Y:S02]  /*1550*/  IMAD R13, R11, R8, R13 ;  /* 0x000000080b0d7224 */ /* 0x000fe400078e020d */
[----:B------:R-:W-:-:S04]  /*1560*/  IMAD.HI.U32 R12, R10, R17, RZ ;  /* 0x000000110a0c7227 */ /* 0x000fc800078e00ff */
[----:B------:R-:W-:Y:S02]  /*1570*/  IMAD.X R19, RZ, RZ, ~R13, P0 ;  /* 0x000000ffff137224 */ /* 0x000fe400000e0e0d */
[----:B------:R-:W-:Y:S02]  /*1580*/  IMAD.MOV.U32 R13, RZ, RZ, R10 ;  /* 0x000000ffff0d7224 */ /* 0x000fe400078e000a */
[-C--:B------:R-:W-:Y:S02]  /*1590*/  IMAD R15, R11, R19.reuse, RZ ;  /* 0x000000130b0f7224 */ /* 0x080fe400078e02ff */
[----:B------:R-:W-:-:S04]  /*15a0*/  IMAD.WIDE.U32 R12, P0, R10, R19, R12 ;  /* 0x000000130a0c7225 */ /* 0x000fc8000780000c */
[----:B------:R-:W-:-:S04]  /*15b0*/  IMAD.HI.U32 R9, R11, R19, RZ ;  /* 0x000000130b097227 */ /* 0x000fc800078e00ff */
[----:B------:R-:W-:-:S04]  /*15c0*/  IMAD.HI.U32 R12, P1, R11, R17, R12 ;  /* 0x000000110b0c7227 */ /* 0x000fc8000782000c */
[----:B------:R-:W-:Y:S01]  /*15d0*/  IMAD.X R9, R9, 0x1, R11, P0 ;  /* 0x0000000109097824 */ /* 0x000fe200000e060b */
[----:B------:R-:W-:-:S04]  /*15e0*/  IADD3 R13, P2, PT, R15, R12, RZ ;  /* 0x0000000c0f0d7210 */ /* 0x000fc80007f5e0ff */
[----:B------:R-:W-:Y:S01]  /*15f0*/  IADD3.X R9, PT, PT, RZ, RZ, R9, P2, P1 ;  /* 0x000000ffff097210 */ /* 0x000fe200017e2409 */
[----:B------:R-:W-:-:S04]  /*1600*/  IMAD.WIDE.U32 R10, R13, R8, RZ ;  /* 0x000000080d0a7225 */ /* 0x000fc800078e00ff */
[----:B------:R-:W-:Y:S01]  /*1610*/  IMAD R11, R13, R7, R11 ;  /* 0x000000070d0b7224 */ /* 0x000fe200078e020b */
[----:B------:R-:W-:-:S03]  /*1620*/  IADD3 R15, P0, PT, RZ, -R10, RZ ;  /* 0x8000000aff0f7210 */ /* 0x000fc60007f1e0ff */
[----:B------:R-:W-:Y:S02]  /*1630*/  IMAD R11, R9, R8, R11 ;  /* 0x00000008090b7224 */ /* 0x000fe400078e020b */
[----:B------:R-:W-:-:S04]  /*1640*/  IMAD.HI.U32 R12, R13, R15, RZ ;  /* 0x0000000f0d0c7227 */ /* 0x000fc800078e00ff */
[----:B------:R-:W-:Y:S02]  /*1650*/  IMAD.X R10, RZ, RZ, ~R11, P0 ;  /* 0x000000ffff0a7224 */ /* 0x000fe400000e0e0b */
[----:B------:R-:W-:Y:S02]  /*1660*/  IMAD.MOV.U32 R11, RZ, RZ, RZ ;  /* 0x000000ffff0b7224 */ /* 0x000fe400078e00ff */
[----:B------:R-:W-:-:S04]  /*1670*/  IMAD.WIDE.U32 R12, P0, R13, R10, R12 ;  /* 0x0000000a0d0c7225 */ /* 0x000fc8000780000c */
[C---:B------:R-:W-:Y:S02]  /*1680*/  IMAD R14, R9.reuse, R10, RZ ;  /* 0x0000000a090e7224 */ /* 0x040fe400078e02ff */
[----:B------:R-:W-:-:S04]  /*1690*/  IMAD.HI.U32 R13, P1, R9, R15, R12 ;  /* 0x0000000f090d7227 */ /* 0x000fc8000782000c */
[----:B------:R-:W-:Y:S01]  /*16a0*/  IMAD.HI.U32 R10, R9, R10, RZ ;  /* 0x0000000a090a7227 */ /* 0x000fe200078e00ff */
[----:B------:R-:W-:-:S03]  /*16b0*/  IADD3 R13, P2, PT, R14, R13, RZ ;  /* 0x0000000d0e0d7210 */ /* 0x000fc60007f5e0ff */
[----:B------:R-:W-:Y:S02]  /*16c0*/  IMAD.X R9, R10, 0x1, R9, P0 ;  /* 0x000000010a097824 */ /* 0x000fe400000e0609 */
[----:B------:R-:W-:-:S03]  /*16d0*/  IMAD.HI.U32 R10, R13, UR4, RZ ;  /* 0x000000040d0a7c27 */ /* 0x000fc6000f8e00ff */
[----:B------:R-:W-:Y:S01]  /*16e0*/  IADD3.X R9, PT, PT, RZ, RZ, R9, P2, P1 ;  /* 0x000000ffff097210 */ /* 0x000fe200017e2409 */
[----:B------:R-:W-:-:S04]  /*16f0*/  IMAD.WIDE.U32 R10, R13, UR5, R10 ;  /* 0x000000050d0a7c25 */ /* 0x000fc8000f8e000a */
[C---:B------:R-:W-:Y:S02]  /*1700*/  IMAD R13, R9.reuse, UR5, RZ ;  /* 0x00000005090d7c24 */ /* 0x040fe4000f8e02ff */
[----:B------:R-:W-:-:S04]  /*1710*/  IMAD.HI.U32 R10, P0, R9, UR4, R10 ;  /* 0x00000004090a7c27 */ /* 0x000fc8000f80000a */
[----:B------:R-:W-:Y:S01]  /*1720*/  IMAD.HI.U32 R9, R9, UR5, RZ ;  /* 0x0000000509097c27 */ /* 0x000fe2000f8e00ff */
[----:B------:R-:W-:-:S03]  /*1730*/  IADD3 R13, P1, PT, R13, R10, RZ ;  /* 0x0000000a0d0d7210 */ /* 0x000fc60007f3e0ff */
[----:B------:R-:W-:Y:S02]  /*1740*/  IMAD.X R9, RZ, RZ, R9, P0 ;  /* 0x000000ffff097224 */ /* 0x000fe400000e0609 */
[----:B------:R-:W-:-:S04]  /*1750*/  IMAD.WIDE.U32 R10, R13, R8, RZ ;  /* 0x000000080d0a7225 */ /* 0x000fc800078e00ff */
[----:B------:R-:W-:Y:S01]  /*1760*/  IMAD.X R9, RZ, RZ, R9, P1 ;  /* 0x000000ffff097224 */ /* 0x000fe200008e0609 */
[----:B------:R-:W-:Y:S01]  /*1770*/  IADD3 R17, P1, PT, -R10, UR4, RZ ;  /* 0x000000040a117c10 */ /* 0x000fe2000ff3e1ff */
[----:B------:R-:W-:-:S03]  /*1780*/  IMAD R11, R13, R7, R11 ;  /* 0x000000070d0b7224 */ /* 0x000fc600078e020b */
[-C--:B------:R-:W-:Y:S01]  /*1790*/  ISETP.GE.U32.AND P0, PT, R17, R8.reuse, PT ;  /* 0x000000081100720c */ /* 0x080fe20003f06070 */
[----:B------:R-:W-:Y:S01]  /*17a0*/  IMAD R11, R9, R8, R11 ;  /* 0x00000008090b7224 */ /* 0x000fe200078e020b */
[----:B------:R-:W-:-:S04]  /*17b0*/  IADD3 R15, P2, PT, -R8, R17, RZ ;  /* 0x00000011080f7210 */ /* 0x000fc80007f5e1ff */
[----:B------:R-:W-:Y:S02]  /*17c0*/  IADD3.X R16, PT, PT, ~R11, UR5, RZ, P1, !PT ;  /* 0x000000050b107c10 */ /* 0x000fe40008ffe5ff */
[----:B------:R-:W-:Y:S02]  /*17d0*/  IADD3 R10, P1, PT, R13, 0x1, RZ ;  /* 0x000000010d0a7810 */ /* 0x000fe40007f3e0ff */
[C---:B------:R-:W-:Y:S01]  /*17e0*/  ISETP.GE.U32.AND.EX P0, PT, R16.reuse, R7, PT, P0 ;  /* 0x000000071000720c */ /* 0x040fe20003f06100 */
[----:B------:R-:W-:Y:S02]  /*17f0*/  IMAD.X R14, R16, 0x1, ~R7, P2 ;  /* 0x00000001100e7824 */ /* 0x000fe400010e0e07 */
[----:B------:R-:W-:Y:S01]  /*1800*/  IMAD.X R12, RZ, RZ, R9, P1 ;  /* 0x000000ffff0c7224 */ /* 0x000fe200008e0609 */
[----:B------:R-:W-:Y:S02]  /*1810*/  SEL R10, R10, R13, P0 ;  /* 0x0000000d0a0a7207 */ /* 0x000fe40000000000 */
[----:B------:R-:W-:-:S02]  /*1820*/  SEL R15, R15, R17, P0 ;  /* 0x000000110f0f7207 */ /* 0x000fc40000000000 */
[----:B------:R-:W-:Y:S02]  /*1830*/  SEL R11, R12, R9, P0 ;  /* 0x000000090c0b7207 */ /* 0x000fe40000000000 */
[----:B------:R-:W-:Y:S02]  /*1840*/  IADD3 R9, P2, PT, R10, 0x1, RZ ;  /* 0x000000010a097810 */ /* 0x000fe40007f5e0ff */
[----:B------:R-:W-:Y:S02]  /*1850*/  SEL R14, R14, R16, P0 ;  /* 0x000000100e0e7207 */ /* 0x000fe40000000000 */
[----:B------:R-:W-:Y:S01]  /*1860*/  ISETP.GE.U32.AND P0, PT, R15, R8, PT ;  /* 0x000000080f00720c */ /* 0x000fe20003f06070 */
[----:B------:R-:W-:Y:S01]  /*1870*/  IMAD.X R12, RZ, RZ, R11, P2 ;  /* 0x000000ffff0c7224 */ /* 0x000fe200010e060b */
[----:B------:R-:W-:Y:S02]  /*1880*/  ISETP.NE.U32.AND P1, PT, R8, RZ, PT ;  /* 0x000000ff0800720c */ /* 0x000fe40003f25070 */
[----:B------:R-:W-:-:S02]  /*1890*/  ISETP.GE.U32.AND.EX P0, PT, R14, R7, PT, P0 ;  /* 0x000000070e00720c */ /* 0x000fc40003f06100 */
[----:B------:R-:W-:Y:S02]  /*18a0*/  ISETP.NE.AND.EX P1, PT, R7, RZ, PT, P1 ;  /* 0x000000ff0700720c */ /* 0x000fe40003f25310 */
[----:B------:R-:W-:Y:S01]  /*18b0*/  SEL R9, R9, R10, P0 ;  /* 0x0000000a09097207 */ /* 0x000fe20000000000 */
[----:B------:R-:W-:Y:S01]  /*18c0*/  IMAD.MOV.U32 R10, RZ, RZ, R6 ;  /* 0x000000ffff0a7224 */ /* 0x000fe200078e0006 */
[----:B------:R-:W-:Y:S01]  /*18d0*/  SEL R12, R12, R11, P0 ;  /* 0x0000000b0c0c7207 */ /* 0x000fe20000000000 */
[----:B------:R-:W-:Y:S01]  /*18e0*/  IMAD.MOV.U32 R11, RZ, RZ, 0x0 ;  /* 0x00000000ff0b7424 */ /* 0x000fe200078e00ff */
[----:B------:R-:W-:Y:S02]  /*18f0*/  SEL R9, R9, 0xffffffff, P1 ;  /* 0xffffffff09097807 */ /* 0x000fe40000800000 */
[----:B------:R-:W-:Y:S01]  /*1900*/  SEL R12, R12, 0xffffffff, P1 ;  /* 0xffffffff0c0c7807 */ /* 0x000fe20000800000 */
[----:B------:R-:W-:Y:S06]  /*1910*/  RET.REL.NODEC R10 `(_Z14find_kmers_GPUPmS_S_mm) ;  /* 0xffffffe40ab87950 */ /* 0x000fec0003c3ffff */
.L_x_18:
        /* <DEDUP_REMOVED lines=14> */
.L_x_19:


//--------------------- .nv.shared.reserved.0     --------------------------
	.section	.nv.shared.reserved.0,"aw",@nobits
	.weak		__nv_reservedSMEM_offset_0_alias
	.size		__nv_reservedSMEM_offset_0_alias, 0, 64
	.other		__nv_reservedSMEM_offset_0_alias,@"STO_CUDA_RESERVED_SHARED STV_DEFAULT"
__nv_reservedSMEM_offset_0_alias:
	.zero		0
	.zero		64


//--------------------- .nv.constant0._Z18creation_index_GPUPcPmmS0_mm --------------------------
	.section	.nv.constant0._Z18creation_index_GPUPcPmmS0_mm,"a",@progbits
	.sectionflags	@""
	.align	4
.nv.constant0._Z18creation_index_GPUPcPmmS0_mm:
	.zero		944


//--------------------- .nv.constant0._Z14find_kmers_GPUPmS_S_mm --------------------------
	.section	.nv.constant0._Z14find_kmers_GPUPmS_S_mm,"a",@progbits
	.sectionflags	@""
	.align	4
.nv.constant0._Z14find_kmers_GPUPmS_S_mm:
	.zero		936


//--------------------- SYMBOLS --------------------------

	.type		.nv.reservedSmem.offset0,@object
	.size		.nv.reservedSmem.offset0,0x4
